//
// Generated by NVIDIA NVVM Compiler
//
// Compiler Build ID: CL-36424714
// Cuda compilation tools, release 13.0, V13.0.88
// Based on NVVM 20.0.0
//

.version 9.0
.target sm_100
.address_size 64

	// .globl	_Z19calculateFinalScorePiS_S_S_S_
.func  (.param .b64 func_retval0) __internal_accurate_pow
(
	.param .b64 __internal_accurate_pow_param_0
)
;

.visible .entry _Z19calculateFinalScorePiS_S_S_S_(
	.param .u64 .ptr .align 1 _Z19calculateFinalScorePiS_S_S_S__param_0,
	.param .u64 .ptr .align 1 _Z19calculateFinalScorePiS_S_S_S__param_1,
	.param .u64 .ptr .align 1 _Z19calculateFinalScorePiS_S_S_S__param_2,
	.param .u64 .ptr .align 1 _Z19calculateFinalScorePiS_S_S_S__param_3,
	.param .u64 .ptr .align 1 _Z19calculateFinalScorePiS_S_S_S__param_4
)
{
	.reg .pred 	%p<53>;
	.reg .b32 	%r<131>;
	.reg .b64 	%rd<84>;
	.reg .b64 	%fd<65>;

	ld.param.u64 	%rd24, [_Z19calculateFinalScorePiS_S_S_S__param_0];
	ld.param.u64 	%rd25, [_Z19calculateFinalScorePiS_S_S_S__param_1];
	ld.param.u64 	%rd26, [_Z19calculateFinalScorePiS_S_S_S__param_3];
	ld.param.u64 	%rd27, [_Z19calculateFinalScorePiS_S_S_S__param_4];
	cvta.to.global.u64 	%rd1, %rd25;
	cvta.to.global.u64 	%rd2, %rd24;
	cvta.to.global.u64 	%rd3, %rd26;
	cvta.to.global.u64 	%rd4, %rd27;
	mov.u32 	%r1, %tid.x;
	mov.u32 	%r2, %ntid.x;
	ld.global.u32 	%r117, [%rd4];
	setp.lt.s32 	%p1, %r117, 2;
	@%p1 bra 	$L__BB0_26;
	mul.wide.u32 	%rd28, %r1, 4;
	add.s64 	%rd5, %rd1, %rd28;
	mov.f64 	%fd1, 0d4000000000000000;
	{
	.reg .b32 %temp; 
	mov.b64 	{%temp, %r4}, %fd1;
	}
	mov.b32 	%r118, 0;
	add.s64 	%rd30, %rd3, %rd28;
$L__BB0_2:
	ld.global.u32 	%r46, [%rd30];
	setp.lt.s32 	%p2, %r46, 1;
	@%p2 bra 	$L__BB0_26;
	add.s32 	%r118, %r118, 1;
	add.s32 	%r47, %r118, %r1;
	rem.u32 	%r8, %r47, %r2;
	setp.eq.s32 	%p3, %r8, %r1;
	@%p3 bra 	$L__BB0_25;
	setp.eq.s32 	%p4, %r2, 1;
	mul.wide.u32 	%rd32, %r8, 4;
	add.s64 	%rd6, %rd2, %rd32;
	add.s64 	%rd7, %rd1, %rd32;
	mov.b32 	%r125, -1;
	mov.b64 	%rd82, 9223372036854775807;
	mov.b32 	%r127, 0;
	@%p4 bra 	$L__BB0_15;
	and.b32  	%r53, %r2, -2;
	neg.s32 	%r121, %r53;
	neg.s32 	%r120, %r1;
	add.s32 	%r119, %r1, -1;
	add.s64 	%rd78, %rd2, 4;
	add.s64 	%rd79, %rd1, 4;
	add.s64 	%rd77, %rd3, 4;
	mov.b32 	%r125, -1;
	mov.b64 	%rd82, 9223372036854775807;
	mov.b32 	%r122, 0;
$L__BB0_6:
	setp.eq.s32 	%p5, %r119, -1;
	@%p5 bra 	$L__BB0_10;
	ld.global.u32 	%r54, [%rd77+-4];
	setp.lt.s32 	%p6, %r54, 1;
	@%p6 bra 	$L__BB0_10;
	ld.global.u32 	%r55, [%rd6];
	mul.wide.u32 	%rd34, %r1, 4;
	add.s64 	%rd35, %rd2, %rd34;
	ld.global.u32 	%r17, [%rd35];
	sub.s32 	%r56, %r55, %r17;
	ld.global.u32 	%r57, [%rd7];
	ld.global.u32 	%r18, [%rd5];
	sub.s32 	%r58, %r57, %r18;
	ld.global.u32 	%r19, [%rd78+-4];
	sub.s32 	%r59, %r19, %r17;
	ld.global.u32 	%r20, [%rd79+-4];
	sub.s32 	%r60, %r20, %r18;
	mul.wide.s32 	%rd36, %r60, %r56;
	mul.wide.s32 	%rd37, %r59, %r58;
	setp.ne.s64 	%p7, %rd36, %rd37;
	mul.wide.s32 	%rd38, %r59, %r56;
	mul.wide.s32 	%rd40, %r60, %r58;
	or.b64  	%rd42, %rd38, %rd40;
	setp.lt.s64 	%p8, %rd42, 0;
	or.pred  	%p9, %p8, %p7;
	@%p9 bra 	$L__BB0_10;
	setp.lt.s32 	%p10, %r4, 0;
	and.b32  	%r61, %r4, 2146435072;
	setp.eq.s32 	%p11, %r61, 1062207488;
	sub.s32 	%r62, %r17, %r19;
	cvt.rn.f64.s32 	%fd2, %r62;
	{
	.reg .b32 %temp; 
	mov.b64 	{%temp, %r63}, %fd2;
	}
	abs.f64 	%fd3, %fd2;
	{ // callseq 0, 0
	.param .b64 param0;
	st.param.f64 	[param0], %fd3;
	.param .b64 retval0;
	call.uni (retval0), 
	__internal_accurate_pow, 
	(
	param0
	);
	ld.param.f64 	%fd4, [retval0];
	} // callseq 0
	setp.lt.s32 	%p12, %r63, 0;
	neg.f64 	%fd6, %fd4;
	selp.f64 	%fd7, %fd6, %fd4, %p11;
	selp.f64 	%fd8, %fd7, %fd4, %p12;
	setp.eq.s32 	%p13, %r62, 0;
	selp.b32 	%r64, %r63, 0, %p11;
	or.b32  	%r65, %r64, 2146435072;
	selp.b32 	%r66, %r65, %r64, %p10;
	mov.b32 	%r67, 0;
	mov.b64 	%fd9, {%r67, %r66};
	selp.f64 	%fd10, %fd9, %fd8, %p13;
	setp.eq.s32 	%p14, %r62, 1;
	selp.f64 	%fd11, 0d3FF0000000000000, %fd10, %p14;
	sub.s32 	%r68, %r18, %r20;
	cvt.rn.f64.s32 	%fd12, %r68;
	{
	.reg .b32 %temp; 
	mov.b64 	{%temp, %r69}, %fd12;
	}
	abs.f64 	%fd13, %fd12;
	{ // callseq 1, 0
	.param .b64 param0;
	st.param.f64 	[param0], %fd13;
	.param .b64 retval0;
	call.uni (retval0), 
	__internal_accurate_pow, 
	(
	param0
	);
	ld.param.f64 	%fd14, [retval0];
	} // callseq 1
	setp.lt.s32 	%p15, %r69, 0;
	neg.f64 	%fd16, %fd14;
	selp.f64 	%fd17, %fd16, %fd14, %p11;
	selp.f64 	%fd18, %fd17, %fd14, %p15;
	setp.eq.s32 	%p16, %r68, 0;
	selp.b32 	%r70, %r69, 0, %p11;
	or.b32  	%r71, %r70, 2146435072;
	selp.b32 	%r72, %r71, %r70, %p10;
	mov.b64 	%fd19, {%r67, %r72};
	selp.f64 	%fd20, %fd19, %fd18, %p16;
	setp.eq.s32 	%p17, %r68, 1;
	selp.f64 	%fd21, 0d3FF0000000000000, %fd20, %p17;
	add.f64 	%fd22, %fd11, %fd21;
	cvt.rzi.s64.f64 	%rd43, %fd22;
	setp.gt.s64 	%p18, %rd82, %rd43;
	selp.b32 	%r125, %r122, %r125, %p18;
	min.s64 	%rd82, %rd82, %rd43;
$L__BB0_10:
	setp.eq.s32 	%p19, %r120, -1;
	@%p19 bra 	$L__BB0_14;
	ld.global.u32 	%r73, [%rd77];
	setp.lt.s32 	%p20, %r73, 1;
	@%p20 bra 	$L__BB0_14;
	ld.global.u32 	%r74, [%rd6];
	mul.wide.u32 	%rd44, %r1, 4;
	add.s64 	%rd45, %rd2, %rd44;
	ld.global.u32 	%r23, [%rd45];
	sub.s32 	%r75, %r74, %r23;
	ld.global.u32 	%r76, [%rd7];
	ld.global.u32 	%r24, [%rd5];
	sub.s32 	%r77, %r76, %r24;
	ld.global.u32 	%r25, [%rd78];
	sub.s32 	%r78, %r25, %r23;
	ld.global.u32 	%r26, [%rd79];
	sub.s32 	%r79, %r26, %r24;
	mul.wide.s32 	%rd46, %r79, %r75;
	mul.wide.s32 	%rd47, %r78, %r77;
	setp.ne.s64 	%p21, %rd46, %rd47;
	mul.wide.s32 	%rd48, %r78, %r75;
	mul.wide.s32 	%rd50, %r79, %r77;
	or.b64  	%rd52, %rd48, %rd50;
	setp.lt.s64 	%p22, %rd52, 0;
	or.pred  	%p23, %p22, %p21;
	@%p23 bra 	$L__BB0_14;
	setp.lt.s32 	%p24, %r4, 0;
	and.b32  	%r80, %r4, 2146435072;
	setp.eq.s32 	%p25, %r80, 1062207488;
	sub.s32 	%r81, %r23, %r25;
	cvt.rn.f64.s32 	%fd23, %r81;
	{
	.reg .b32 %temp; 
	mov.b64 	{%temp, %r82}, %fd23;
	}
	abs.f64 	%fd24, %fd23;
	{ // callseq 2, 0
	.param .b64 param0;
	st.param.f64 	[param0], %fd24;
	.param .b64 retval0;
	call.uni (retval0), 
	__internal_accurate_pow, 
	(
	param0
	);
	ld.param.f64 	%fd25, [retval0];
	} // callseq 2
	setp.lt.s32 	%p26, %r82, 0;
	neg.f64 	%fd27, %fd25;
	selp.f64 	%fd28, %fd27, %fd25, %p25;
	selp.f64 	%fd29, %fd28, %fd25, %p26;
	setp.eq.s32 	%p27, %r81, 0;
	selp.b32 	%r83, %r82, 0, %p25;
	or.b32  	%r84, %r83, 2146435072;
	selp.b32 	%r85, %r84, %r83, %p24;
	mov.b32 	%r86, 0;
	mov.b64 	%fd30, {%r86, %r85};
	selp.f64 	%fd31, %fd30, %fd29, %p27;
	setp.eq.s32 	%p28, %r81, 1;
	selp.f64 	%fd32, 0d3FF0000000000000, %fd31, %p28;
	sub.s32 	%r87, %r24, %r26;
	cvt.rn.f64.s32 	%fd33, %r87;
	{
	.reg .b32 %temp; 
	mov.b64 	{%temp, %r88}, %fd33;
	}
	abs.f64 	%fd34, %fd33;
	{ // callseq 3, 0
	.param .b64 param0;
	st.param.f64 	[param0], %fd34;
	.param .b64 retval0;
	call.uni (retval0), 
	__internal_accurate_pow, 
	(
	param0
	);
	ld.param.f64 	%fd35, [retval0];
	} // callseq 3
	setp.lt.s32 	%p29, %r88, 0;
	neg.f64 	%fd37, %fd35;
	selp.f64 	%fd38, %fd37, %fd35, %p25;
	selp.f64 	%fd39, %fd38, %fd35, %p29;
	setp.eq.s32 	%p30, %r87, 0;
	selp.b32 	%r89, %r88, 0, %p25;
	or.b32  	%r90, %r89, 2146435072;
	selp.b32 	%r91, %r90, %r89, %p24;
	mov.b64 	%fd40, {%r86, %r91};
	selp.f64 	%fd41, %fd40, %fd39, %p30;
	setp.eq.s32 	%p31, %r87, 1;
	selp.f64 	%fd42, 0d3FF0000000000000, %fd41, %p31;
	add.f64 	%fd43, %fd32, %fd42;
	cvt.rzi.s64.f64 	%rd53, %fd43;
	setp.gt.s64 	%p32, %rd82, %rd53;
	add.s32 	%r92, %r122, 1;
	selp.b32 	%r125, %r92, %r125, %p32;
	min.s64 	%rd82, %rd82, %rd53;
$L__BB0_14:
	and.b32  	%r127, %r2, 2046;
	add.s32 	%r122, %r122, 2;
	add.s32 	%r121, %r121, 2;
	add.s64 	%rd79, %rd79, 8;
	add.s64 	%rd78, %rd78, 8;
	add.s64 	%rd77, %rd77, 8;
	add.s32 	%r120, %r120, 2;
	add.s32 	%r119, %r119, -2;
	setp.ne.s32 	%p33, %r121, 0;
	@%p33 bra 	$L__BB0_6;
$L__BB0_15:
	and.b32  	%r93, %r2, 1;
	setp.eq.b32 	%p34, %r93, 1;
	not.pred 	%p35, %p34;
	@%p35 bra 	$L__BB0_20;
	setp.eq.s32 	%p36, %r127, %r1;
	@%p36 bra 	$L__BB0_20;
	mul.wide.u32 	%rd54, %r127, 4;
	add.s64 	%rd55, %rd3, %rd54;
	ld.global.u32 	%r94, [%rd55];
	setp.lt.s32 	%p37, %r94, 1;
	@%p37 bra 	$L__BB0_20;
	ld.global.u32 	%r95, [%rd6];
	mul.wide.u32 	%rd56, %r1, 4;
	add.s64 	%rd57, %rd2, %rd56;
	ld.global.u32 	%r37, [%rd57];
	sub.s32 	%r96, %r95, %r37;
	ld.global.u32 	%r97, [%rd7];
	ld.global.u32 	%r38, [%rd5];
	sub.s32 	%r98, %r97, %r38;
	add.s64 	%rd59, %rd2, %rd54;
	ld.global.u32 	%r39, [%rd59];
	sub.s32 	%r99, %r39, %r37;
	add.s64 	%rd60, %rd1, %rd54;
	ld.global.u32 	%r40, [%rd60];
	sub.s32 	%r100, %r40, %r38;
	mul.wide.s32 	%rd61, %r100, %r96;
	mul.wide.s32 	%rd62, %r99, %r98;
	setp.ne.s64 	%p38, %rd61, %rd62;
	mul.wide.s32 	%rd63, %r99, %r96;
	mul.wide.s32 	%rd65, %r100, %r98;
	or.b64  	%rd67, %rd63, %rd65;
	setp.lt.s64 	%p39, %rd67, 0;
	or.pred  	%p40, %p39, %p38;
	@%p40 bra 	$L__BB0_20;
	setp.lt.s32 	%p41, %r4, 0;
	and.b32  	%r101, %r4, 2146435072;
	setp.eq.s32 	%p42, %r101, 1062207488;
	sub.s32 	%r102, %r37, %r39;
	cvt.rn.f64.s32 	%fd44, %r102;
	{
	.reg .b32 %temp; 
	mov.b64 	{%temp, %r103}, %fd44;
	}
	abs.f64 	%fd45, %fd44;
	{ // callseq 4, 0
	.param .b64 param0;
	st.param.f64 	[param0], %fd45;
	.param .b64 retval0;
	call.uni (retval0), 
	__internal_accurate_pow, 
	(
	param0
	);
	ld.param.f64 	%fd46, [retval0];
	} // callseq 4
	setp.lt.s32 	%p43, %r103, 0;
	neg.f64 	%fd48, %fd46;
	selp.f64 	%fd49, %fd48, %fd46, %p42;
	selp.f64 	%fd50, %fd49, %fd46, %p43;
	setp.eq.s32 	%p44, %r102, 0;
	selp.b32 	%r104, %r103, 0, %p42;
	or.b32  	%r105, %r104, 2146435072;
	selp.b32 	%r106, %r105, %r104, %p41;
	mov.b32 	%r107, 0;
	mov.b64 	%fd51, {%r107, %r106};
	selp.f64 	%fd52, %fd51, %fd50, %p44;
	setp.eq.s32 	%p45, %r102, 1;
	selp.f64 	%fd53, 0d3FF0000000000000, %fd52, %p45;
	sub.s32 	%r108, %r38, %r40;
	cvt.rn.f64.s32 	%fd54, %r108;
	{
	.reg .b32 %temp; 
	mov.b64 	{%temp, %r109}, %fd54;
	}
	abs.f64 	%fd55, %fd54;
	{ // callseq 5, 0
	.param .b64 param0;
	st.param.f64 	[param0], %fd55;
	.param .b64 retval0;
	call.uni (retval0), 
	__internal_accurate_pow, 
	(
	param0
	);
	ld.param.f64 	%fd56, [retval0];
	} // callseq 5
	setp.lt.s32 	%p46, %r109, 0;
	neg.f64 	%fd58, %fd56;
	selp.f64 	%fd59, %fd58, %fd56, %p42;
	selp.f64 	%fd60, %fd59, %fd56, %p46;
	setp.eq.s32 	%p47, %r108, 0;
	selp.b32 	%r110, %r109, 0, %p42;
	or.b32  	%r111, %r110, 2146435072;
	selp.b32 	%r112, %r111, %r110, %p41;
	mov.b64 	%fd61, {%r107, %r112};
	selp.f64 	%fd62, %fd61, %fd60, %p47;
	setp.eq.s32 	%p48, %r108, 1;
	selp.f64 	%fd63, 0d3FF0000000000000, %fd62, %p48;
	add.f64 	%fd64, %fd53, %fd63;
	cvt.rzi.s64.f64 	%rd68, %fd64;
	setp.gt.s64 	%p49, %rd82, %rd68;
	selp.b32 	%r125, %r127, %r125, %p49;
$L__BB0_20:
	bar.sync 	0;
	setp.eq.s32 	%p50, %r125, -1;
	@%p50 bra 	$L__BB0_22;
	ld.param.u64 	%rd76, [_Z19calculateFinalScorePiS_S_S_S__param_2];
	mul.wide.s32 	%rd69, %r125, 4;
	add.s64 	%rd70, %rd3, %rd69;
	atom.global.add.u32 	%r113, [%rd70], -1;
	cvta.to.global.u64 	%rd71, %rd76;
	mul.wide.u32 	%rd72, %r1, 4;
	add.s64 	%rd73, %rd71, %rd72;
	atom.global.add.u32 	%r114, [%rd73], 1;
$L__BB0_22:
	bar.sync 	0;
	mul.wide.u32 	%rd74, %r1, 4;
	add.s64 	%rd75, %rd3, %rd74;
	ld.global.u32 	%r115, [%rd75];
	setp.gt.s32 	%p51, %r115, 0;
	@%p51 bra 	$L__BB0_24;
	atom.global.add.u32 	%r116, [%rd4], -1;
$L__BB0_24:
	bar.sync 	0;
	ld.global.u32 	%r117, [%rd4];
$L__BB0_25:
	setp.gt.s32 	%p52, %r117, 1;
	@%p52 bra 	$L__BB0_2;
$L__BB0_26:
	ret;

}
.func  (.param .b64 func_retval0) __internal_accurate_pow(
	.param .b64 __internal_accurate_pow_param_0
)
{
	.reg .pred 	%p<8>;
	.reg .b32 	%r<49>;
	.reg .b32 	%f<3>;
	.reg .b64 	%fd<109>;

	ld.param.f64 	%fd10, [__internal_accurate_pow_param_0];
	{
	.reg .b32 %temp; 
	mov.b64 	{%temp, %r46}, %fd10;
	}
	{
	.reg .b32 %temp; 
	mov.b64 	{%r45, %temp}, %fd10;
	}
	shr.u32 	%r47, %r46, 20;
	setp.gt.u32 	%p1, %r46, 1048575;
	@%p1 bra 	$L__BB1_2;
	mul.f64 	%fd11, %fd10, 0d4350000000000000;
	{
	.reg .b32 %temp; 
	mov.b64 	{%temp, %r46}, %fd11;
	}
	{
	.reg .b32 %temp; 
	mov.b64 	{%r45, %temp}, %fd11;
	}
	shr.u32 	%r16, %r46, 20;
	add.s32 	%r47, %r16, -54;
$L__BB1_2:
	add.s32 	%r48, %r47, -1023;
	and.b32  	%r17, %r46, -2146435073;
	or.b32  	%r18, %r17, 1072693248;
	mov.b64 	%fd107, {%r45, %r18};
	setp.lt.u32 	%p2, %r18, 1073127583;
	@%p2 bra 	$L__BB1_4;
	{
	.reg .b32 %temp; 
	mov.b64 	{%r19, %temp}, %fd107;
	}
	{
	.reg .b32 %temp; 
	mov.b64 	{%temp, %r20}, %fd107;
	}
	add.s32 	%r21, %r20, -1048576;
	mov.b64 	%fd107, {%r19, %r21};
	add.s32 	%r48, %r47, -1022;
$L__BB1_4:
	add.f64 	%fd12, %fd107, 0dBFF0000000000000;
	add.f64 	%fd13, %fd107, 0d3FF0000000000000;
	rcp.approx.ftz.f64 	%fd14, %fd13;
	neg.f64 	%fd15, %fd13;
	fma.rn.f64 	%fd16, %fd15, %fd14, 0d3FF0000000000000;
	fma.rn.f64 	%fd17, %fd16, %fd16, %fd16;
	fma.rn.f64 	%fd18, %fd17, %fd14, %fd14;
	mul.f64 	%fd19, %fd12, %fd18;
	fma.rn.f64 	%fd20, %fd12, %fd18, %fd19;
	mul.f64 	%fd21, %fd20, %fd20;
	fma.rn.f64 	%fd22, %fd21, 0d3EB0F5FF7D2CAFE2, 0d3ED0F5D241AD3B5A;
	fma.rn.f64 	%fd23, %fd22, %fd21, 0d3EF3B20A75488A3F;
	fma.rn.f64 	%fd24, %fd23, %fd21, 0d3F1745CDE4FAECD5;
	fma.rn.f64 	%fd25, %fd24, %fd21, 0d3F3C71C7258A578B;
	fma.rn.f64 	%fd26, %fd25, %fd21, 0d3F6249249242B910;
	fma.rn.f64 	%fd27, %fd26, %fd21, 0d3F89999999999DFB;
	sub.f64 	%fd28, %fd12, %fd20;
	add.f64 	%fd29, %fd28, %fd28;
	neg.f64 	%fd30, %fd20;
	fma.rn.f64 	%fd31, %fd30, %fd12, %fd29;
	mul.f64 	%fd32, %fd18, %fd31;
	fma.rn.f64 	%fd33, %fd21, %fd27, 0d3FB5555555555555;
	mov.f64 	%fd34, 0d3FB5555555555555;
	sub.f64 	%fd35, %fd34, %fd33;
	fma.rn.f64 	%fd36, %fd21, %fd27, %fd35;
	add.f64 	%fd37, %fd36, 0dBC46A4CB00B9E7B0;
	add.f64 	%fd38, %fd33, %fd37;
	sub.f64 	%fd39, %fd33, %fd38;
	add.f64 	%fd40, %fd37, %fd39;
	mul.rn.f64 	%fd41, %fd20, %fd20;
	neg.f64 	%fd42, %fd41;
	fma.rn.f64 	%fd43, %fd20, %fd20, %fd42;
	{
	.reg .b32 %temp; 
	mov.b64 	{%r22, %temp}, %fd32;
	}
	{
	.reg .b32 %temp; 
	mov.b64 	{%temp, %r23}, %fd32;
	}
	add.s32 	%r24, %r23, 1048576;
	mov.b64 	%fd44, {%r22, %r24};
	fma.rn.f64 	%fd45, %fd20, %fd44, %fd43;
	mul.rn.f64 	%fd46, %fd41, %fd20;
	neg.f64 	%fd47, %fd46;
	fma.rn.f64 	%fd48, %fd41, %fd20, %fd47;
	fma.rn.f64 	%fd49, %fd41, %fd32, %fd48;
	fma.rn.f64 	%fd50, %fd45, %fd20, %fd49;
	mul.rn.f64 	%fd51, %fd38, %fd46;
	neg.f64 	%fd52, %fd51;
	fma.rn.f64 	%fd53, %fd38, %fd46, %fd52;
	fma.rn.f64 	%fd54, %fd38, %fd50, %fd53;
	fma.rn.f64 	%fd55, %fd40, %fd46, %fd54;
	add.f64 	%fd56, %fd51, %fd55;
	sub.f64 	%fd57, %fd51, %fd56;
	add.f64 	%fd58, %fd55, %fd57;
	add.f64 	%fd59, %fd20, %fd56;
	sub.f64 	%fd60, %fd20, %fd59;
	add.f64 	%fd61, %fd56, %fd60;
	add.f64 	%fd62, %fd58, %fd61;
	add.f64 	%fd63, %fd32, %fd62;
	add.f64 	%fd64, %fd59, %fd63;
	sub.f64 	%fd65, %fd59, %fd64;
	add.f64 	%fd66, %fd63, %fd65;
	xor.b32  	%r25, %r48, -2147483648;
	mov.b32 	%r26, 1127219200;
	mov.b64 	%fd67, {%r25, %r26};
	mov.b32 	%r27, -2147483648;
	mov.b64 	%fd68, {%r27, %r26};
	sub.f64 	%fd69, %fd67, %fd68;
	fma.rn.f64 	%fd70, %fd69, 0d3FE62E42FEFA39EF, %fd64;
	fma.rn.f64 	%fd71, %fd69, 0dBFE62E42FEFA39EF, %fd70;
	sub.f64 	%fd72, %fd71, %fd64;
	sub.f64 	%fd73, %fd66, %fd72;
	fma.rn.f64 	%fd74, %fd69, 0d3C7ABC9E3B39803F, %fd73;
	add.f64 	%fd75, %fd70, %fd74;
	sub.f64 	%fd76, %fd70, %fd75;
	add.f64 	%fd77, %fd74, %fd76;
	mov.f64 	%fd78, 0d4000000000000000;
	{
	.reg .b32 %temp; 
	mov.b64 	{%temp, %r28}, %fd78;
	}
	{
	.reg .b32 %temp; 
	mov.b64 	{%r29, %temp}, %fd78;
	}
	shl.b32 	%r30, %r28, 1;
	setp.gt.u32 	%p3, %r30, -33554433;
	and.b32  	%r31, %r28, -15728641;
	selp.b32 	%r32, %r31, %r28, %p3;
	mov.b64 	%fd79, {%r29, %r32};
	mul.rn.f64 	%fd80, %fd75, %fd79;
	neg.f64 	%fd81, %fd80;
	fma.rn.f64 	%fd82, %fd75, %fd79, %fd81;
	fma.rn.f64 	%fd83, %fd77, %fd79, %fd82;
	add.f64 	%fd4, %fd80, %fd83;
	sub.f64 	%fd84, %fd80, %fd4;
	add.f64 	%fd5, %fd83, %fd84;
	fma.rn.f64 	%fd85, %fd4, 0d3FF71547652B82FE, 0d4338000000000000;
	{
	.reg .b32 %temp; 
	mov.b64 	{%r13, %temp}, %fd85;
	}
	mov.f64 	%fd86, 0dC338000000000000;
	add.rn.f64 	%fd87, %fd85, %fd86;
	fma.rn.f64 	%fd88, %fd87, 0dBFE62E42FEFA39EF, %fd4;
	fma.rn.f64 	%fd89, %fd87, 0dBC7ABC9E3B39803F, %fd88;
	fma.rn.f64 	%fd90, %fd89, 0d3E5ADE1569CE2BDF, 0d3E928AF3FCA213EA;
	fma.rn.f64 	%fd91, %fd90, %fd89, 0d3EC71DEE62401315;
	fma.rn.f64 	%fd92, %fd91, %fd89, 0d3EFA01997C89EB71;
	fma.rn.f64 	%fd93, %fd92, %fd89, 0d3F2A01A014761F65;
	fma.rn.f64 	%fd94, %fd93, %fd89, 0d3F56C16C1852B7AF;
	fma.rn.f64 	%fd95, %fd94, %fd89, 0d3F81111111122322;
	fma.rn.f64 	%fd96, %fd95, %fd89, 0d3FA55555555502A1;
	fma.rn.f64 	%fd97, %fd96, %fd89, 0d3FC5555555555511;
	fma.rn.f64 	%fd98, %fd97, %fd89, 0d3FE000000000000B;
	fma.rn.f64 	%fd99, %fd98, %fd89, 0d3FF0000000000000;
	fma.rn.f64 	%fd100, %fd99, %fd89, 0d3FF0000000000000;
	{
	.reg .b32 %temp; 
	mov.b64 	{%r14, %temp}, %fd100;
	}
	{
	.reg .b32 %temp; 
	mov.b64 	{%temp, %r15}, %fd100;
	}
	shl.b32 	%r33, %r13, 20;
	add.s32 	%r34, %r33, %r15;
	mov.b64 	%fd108, {%r14, %r34};
	{
	.reg .b32 %temp; 
	mov.b64 	{%temp, %r35}, %fd4;
	}
	mov.b32 	%f2, %r35;
	abs.f32 	%f1, %f2;
	setp.lt.f32 	%p4, %f1, 0f4086232B;
	@%p4 bra 	$L__BB1_7;
	setp.lt.f64 	%p5, %fd4, 0d0000000000000000;
	add.f64 	%fd101, %fd4, 0d7FF0000000000000;
	selp.f64 	%fd108, 0d0000000000000000, %fd101, %p5;
	setp.geu.f32 	%p6, %f1, 0f40874800;
	@%p6 bra 	$L__BB1_7;
	shr.u32 	%r36, %r13, 31;
	add.s32 	%r37, %r13, %r36;
	shr.s32 	%r38, %r37, 1;
	shl.b32 	%r39, %r38, 20;
	add.s32 	%r40, %r15, %r39;
	mov.b64 	%fd102, {%r14, %r40};
	sub.s32 	%r41, %r13, %r38;
	shl.b32 	%r42, %r41, 20;
	add.s32 	%r43, %r42, 1072693248;
	mov.b32 	%r44, 0;
	mov.b64 	%fd103, {%r44, %r43};
	mul.f64 	%fd108, %fd103, %fd102;
$L__BB1_7:
	abs.f64 	%fd104, %fd108;
	setp.eq.f64 	%p7, %fd104, 0d7FF0000000000000;
	fma.rn.f64 	%fd105, %fd108, %fd5, %fd108;
	selp.f64 	%fd106, %fd108, %fd105, %p7;
	st.param.f64 	[func_retval0], %fd106;
	ret;

}


// ===== COMPILED SASS (sm_100) =====

	.target	sm_100

	.elftype	@"ET_EXEC"


//--------------------- .note.nv.tkinfo           --------------------------
	.section	.note.nv.tkinfo,"",@"SHT_NOTE"
	.sectionflags	@"SHF_NOTE_NV_TKINFO"
	.tkinfo
        /*0018*/ 	.word	0x00000002
        /*0030*/ 	.string	""
        /*0030*/ 	.string	"ptxas"
        /*0030*/ 	.string	"Cuda compilation tools, release 13.0, V13.0.88"
        /*0030*/ 	.string	"Build cuda_13.0.r13.0/compiler.36424714_0"
        /*0030*/ 	.string	"-arch sm_100 -m 64 "



//--------------------- .note.nv.cuinfo           --------------------------
	.section	.note.nv.cuinfo,"",@"SHT_NOTE"
	.sectionflags	@"SHF_NOTE_NV_CUINFO"
        /*0018*/ 	.short	0x0002
        /*001a*/ 	.short	0x0064
        /*001c*/ 	.short	0x0082
	.zero		2


//--------------------- .nv.info                  --------------------------
	.section	.nv.info,"",@"SHT_CUDA_INFO"
	.align	4


	//----- nvinfo : EIATTR_REGCOUNT
	.align		4
        /*0000*/ 	.byte	0x04, 0x2f
        /*0002*/ 	.short	(.L_1 - .L_0)
	.align		4
.L_0:
        /*0004*/ 	.word	index@(_Z19calculateFinalScorePiS_S_S_S_)
        /*0008*/ 	.word	0x0000002e


	//----- nvinfo : EIATTR_FRAME_SIZE
	.align		4
.L_1:
        /*000c*/ 	.byte	0x04, 0x11
        /*000e*/ 	.short	(.L_3 - .L_2)
	.align		4
.L_2:
        /*0010*/ 	.word	index@($_Z19calculateFinalScorePiS_S_S_S_$__internal_accurate_pow)
        /*0014*/ 	.word	0x00000000


	//----- nvinfo : EIATTR_FRAME_SIZE
	.align		4
.L_3:
        /*0018*/ 	.byte	0x04, 0x11
        /*001a*/ 	.short	(.L_5 - .L_4)
	.align		4
.L_4:
        /*001c*/ 	.word	index@(_Z19calculateFinalScorePiS_S_S_S_)
        /*0020*/ 	.word	0x00000000


	//----- nvinfo : EIATTR_MIN_STACK_SIZE
	.align		4
.L_5:
        /*0024*/ 	.byte	0x04, 0x12
        /*0026*/ 	.short	(.L_7 - .L_6)
	.align		4
.L_6:
        /*0028*/ 	.word	index@(_Z19calculateFinalScorePiS_S_S_S_)
        /*002c*/ 	.word	0x00000000
.L_7:


//--------------------- .nv.compat                --------------------------
	.section	.nv.compat,"",@"SHT_CUDA_COMPAT_INFO"
	.align	4
        /*0000*/ 	.byte	0x02, 0x09, 0x00, 0x00, 0x02, 0x02, 0x01, 0x00, 0x02, 0x05, 0x05, 0x00, 0x03, 0x07, 0x01, 0x01
        /*0010*/ 	.byte	0x02, 0x03, 0x00, 0x00, 0x02, 0x06, 0x01, 0x00, 0x04, 0x0b, 0x08, 0x00, 0x01, 0x00, 0x00, 0x00
        /*0020*/ 	.byte	0x00, 0x00, 0x00, 0x00


//--------------------- .nv.info._Z19calculateFinalScorePiS_S_S_S_ --------------------------
	.section	.nv.info._Z19calculateFinalScorePiS_S_S_S_,"",@"SHT_CUDA_INFO"
	.sectionflags	@""
	.align	4


	//----- nvinfo : EIATTR_CUDA_API_VERSION
	.align		4
        /*0000*/ 	.byte	0x04, 0x37
        /*0002*/ 	.short	(.L_9 - .L_8)
.L_8:
        /*0004*/ 	.word	0x00000082


	//----- nvinfo : EIATTR_KPARAM_INFO
	.align		4
.L_9:
        /*0008*/ 	.byte	0x04, 0x17
        /*000a*/ 	.short	(.L_11 - .L_10)
.L_10:
        /*000c*/ 	.word	0x00000000
        /*0010*/ 	.short	0x0004
        /*0012*/ 	.short	0x0020
        /*0014*/ 	.byte	0x00, 0xf5, 0x21, 0x00


	//----- nvinfo : EIATTR_KPARAM_INFO
	.align		4
.L_11:
        /*0018*/ 	.byte	0x04, 0x17
        /*001a*/ 	.short	(.L_13 - .L_12)
.L_12:
        /*001c*/ 	.word	0x00000000
        /*0020*/ 	.short	0x0003
        /*0022*/ 	.short	0x0018
        /*0024*/ 	.byte	0x00, 0xf5, 0x21, 0x00


	//----- nvinfo : EIATTR_KPARAM_INFO
	.align		4
.L_13:
        /*0028*/ 	.byte	0x04, 0x17
        /*002a*/ 	.short	(.L_15 - .L_14)
.L_14:
        /*002c*/ 	.word	0x00000000
        /*0030*/ 	.short	0x0002
        /*0032*/ 	.short	0x0010
        /*0034*/ 	.byte	0x00, 0xf5, 0x21, 0x00


	//----- nvinfo : EIATTR_KPARAM_INFO
	.align		4
.L_15:
        /*0038*/ 	.byte	0x04, 0x17
        /*003a*/ 	.short	(.L_17 - .L_16)
.L_16:
        /*003c*/ 	.word	0x00000000
        /*0040*/ 	.short	0x0001
        /*0042*/ 	.short	0x0008
        /*0044*/ 	.byte	0x00, 0xf5, 0x21, 0x00


	//----- nvinfo : EIATTR_KPARAM_INFO
	.align		4
.L_17:
        /*0048*/ 	.byte	0x04, 0x17
        /*004a*/ 	.short	(.L_19 - .L_18)
.L_18:
        /*004c*/ 	.word	0x00000000
        /*0050*/ 	.short	0x0000
        /*0052*/ 	.short	0x0000
        /*0054*/ 	.byte	0x00, 0xf5, 0x21, 0x00


	//----- nvinfo : EIATTR_SPARSE_MMA_MASK
	.align		4
.L_19:
        /*0058*/ 	.byte	0x03, 0x50
        /*005a*/ 	.short	0x0000


	//----- nvinfo : EIATTR_MAXREG_COUNT
	.align		4
        /*005c*/ 	.byte	0x03, 0x1b
        /*005e*/ 	.short	0x00ff


	//----- nvinfo : EIATTR_NUM_BARRIERS
	.align		4
        /*0060*/ 	.byte	0x02, 0x4c
        /*0062*/ 	.byte	0x01
	.zero		1


	//----- nvinfo : EIATTR_MERCURY_ISA_VERSION
	.align		4
        /*0064*/ 	.byte	0x03, 0x5f
        /*0066*/ 	.short	0x0101


	//----- nvinfo : EIATTR_INT_WARP_WIDE_INSTR_OFFSETS
	.align		4
        /*0068*/ 	.byte	0x04, 0x31
        /*006a*/ 	.short	(.L_21 - .L_20)


	//   ....[0]....
.L_20:
        /*006c*/ 	.word	0x00001310


	//----- nvinfo : EIATTR_VRC_CTA_INIT_COUNT
	.align		4
.L_21:
        /*0070*/ 	.byte	0x02, 0x4a
	.zero		1
	.zero		1


	//----- nvinfo : EIATTR_EXIT_INSTR_OFFSETS
	.align		4
        /*0074*/ 	.byte	0x04, 0x1c
        /*0076*/ 	.short	(.L_23 - .L_22)


	//   ....[0]....
.L_22:
        /*0078*/ 	.word	0x00000050


	//   ....[1]....
        /*007c*/ 	.word	0x00000100


	//   ....[2]....
        /*0080*/ 	.word	0x000013c0


	//----- nvinfo : EIATTR_CRS_STACK_SIZE
	.align		4
.L_23:
        /*0084*/ 	.byte	0x04, 0x1e
        /*0086*/ 	.short	(.L_25 - .L_24)
.L_24:
        /*0088*/ 	.word	0x00000000


	//----- nvinfo : EIATTR_CBANK_PARAM_SIZE
	.align		4
.L_25:
        /*008c*/ 	.byte	0x03, 0x19
        /*008e*/ 	.short	0x0028


	//----- nvinfo : EIATTR_PARAM_CBANK
	.align		4
        /*0090*/ 	.byte	0x04, 0x0a
        /*0092*/ 	.short	(.L_27 - .L_26)
	.align		4
.L_26:
        /*0094*/ 	.word	index@(.nv.constant0._Z19calculateFinalScorePiS_S_S_S_)
        /*0098*/ 	.short	0x0380
        /*009a*/ 	.short	0x0028


	//----- nvinfo : EIATTR_SW_WAR
	.align		4
.L_27:
        /*009c*/ 	.byte	0x04, 0x36
        /*009e*/ 	.short	(.L_29 - .L_28)
.L_28:
        /*00a0*/ 	.word	0x00000008
.L_29:


//--------------------- .nv.callgraph             --------------------------
	.section	.nv.callgraph,"",@"SHT_CUDA_CALLGRAPH"
	.align	4
	.sectionentsize	8
	.align		4
        /*0000*/ 	.word	0x00000000
	.align		4
        /*0004*/ 	.word	0xffffffff
	.align		4
        /*0008*/ 	.word	0x00000000
	.align		4
        /*000c*/ 	.word	0xfffffffe
	.align		4
        /*0010*/ 	.word	0x00000000
	.align		4
        /*0014*/ 	.word	0xfffffffd
	.align		4
        /*0018*/ 	.word	0x00000000
	.align		4
        /*001c*/ 	.word	0xfffffffc


//--------------------- .text._Z19calculateFinalScorePiS_S_S_S_ --------------------------
	.section	.text._Z19calculateFinalScorePiS_S_S_S_,"ax",@progbits
	.align	128
        .global         _Z19calculateFinalScorePiS_S_S_S_
        .type           _Z19calculateFinalScorePiS_S_S_S_,@function
        .size           _Z19calculateFinalScorePiS_S_S_S_,(.L_x_22 - _Z19calculateFinalScorePiS_S_S_S_)
        .other          _Z19calculateFinalScorePiS_S_S_S_,@"STO_CUDA_ENTRY STV_DEFAULT"
_Z19calculateFinalScorePiS_S_S_S_:
.text._Z19calculateFinalScorePiS_S_S_S_:
[----:B------:R-:W-:Y:S08]  /*0000*/  LDC R1, c[0x0][0x37c] ;  /* 0x0000df00ff017b82 */ /* 0x000ff00000000800 */
[----:B------:R-:W0:Y:S01]  /*0010*/  LDC.64 R2, c[0x0][0x3a0] ;  /* 0x0000e800ff027b82 */ /* 0x000e220000000a00 */
[----:B------:R-:W0:Y:S02]  /*0020*/  LDCU.64 UR12, c[0x0][0x358] ;  /* 0x00006b00ff0c77ac */ /* 0x000e240008000a00 */
[----:B0-----:R-:W2:Y:S02]  /*0030*/  LDG.E R0, desc[UR12][R2.64] ;  /* 0x0000000c02007981 */ /* 0x001ea4000c1e1900 */
[----:B--2---:R-:W-:-:S13]  /*0040*/  ISETP.GE.AND P0, PT, R0, 0x2, PT ;  /* 0x000000020000780c */ /* 0x004fda0003f06270 */
[----:B------:R-:W-:Y:S05]  /*0050*/  @!P0 EXIT ;  /* 0x000000000000894d */ /* 0x000fea0003800000 */
[----:B------:R-:W0:Y:S01]  /*0060*/  S2R R39, SR_TID.X ;  /* 0x0000000000277919 */ /* 0x000e220000002100 */
[----:B------:R-:W0:Y:S01]  /*0070*/  LDC.64 R10, c[0x0][0x388] ;  /* 0x0000e200ff0a7b82 */ /* 0x000e220000000a00 */
[----:B------:R-:W-:-:S07]  /*0080*/  IMAD.MOV.U32 R8, RZ, RZ, RZ ;  /* 0x000000ffff087224 */ /* 0x000fce00078e00ff */
[----:B------:R-:W1:Y:S08]  /*0090*/  LDC.64 R2, c[0x0][0x398] ;  /* 0x0000e600ff027b82 */ /* 0x000e700000000a00 */
[----:B------:R-:W2:Y:S01]  /*00a0*/  LDC R38, c[0x0][0x360] ;  /* 0x0000d800ff267b82 */ /* 0x000ea20000000800 */
[----:B0-----:R-:W-:-:S04]  /*00b0*/  IMAD.WIDE.U32 R10, R39, 0x4, R10 ;  /* 0x00000004270a7825 */ /* 0x001fc800078e000a */
[----:B-1----:R-:W-:-:S07]  /*00c0*/  IMAD.WIDE.U32 R2, R39, 0x4, R2 ;  /* 0x0000000427027825 */ /* 0x002fce00078e0002 */
.L_x_19:
[----:B0-----:R-:W3:Y:S01]  /*00d0*/  LDG.E R4, desc[UR12][R2.64] ;  /* 0x0000000c02047981 */ /* 0x001ee2000c1e1900 */
[----:B------:R-:W-:Y:S05]  /*00e0*/  YIELD ;  /* 0x0000000000007946 */ /* 0x000fea0003800000 */
[----:B---3--:R-:W-:-:S13]  /*00f0*/  ISETP.GE.AND P0, PT, R4, 0x1, PT ;  /* 0x000000010400780c */ /* 0x008fda0003f06270 */
[----:B-1----:R-:W-:Y:S05]  /*0100*/  @!P0 EXIT ;  /* 0x000000000000894d */ /* 0x002fea0003800000 */
[----:B--2---:R-:W0:Y:S01]  /*0110*/  I2F.U32.RP R6, R38 ;  /* 0x0000002600067306 */ /* 0x004e220000209000 */
[----:B------:R-:W-:Y:S01]  /*0120*/  VIADD R8, R8, 0x1 ;  /* 0x0000000108087836 */ /* 0x000fe20000000000 */
[----:B------:R-:W-:-:S06]  /*0130*/  ISETP.NE.U32.AND P1, PT, R38, RZ, PT ;  /* 0x000000ff2600720c */ /* 0x000fcc0003f25070 */
[----:B0-----:R-:W0:Y:S02]  /*0140*/  MUFU.RCP R6, R6 ;  /* 0x0000000600067308 */ /* 0x001e240000001000 */
[----:B0-----:R-:W-:-:S06]  /*0150*/  VIADD R4, R6, 0xffffffe ;  /* 0x0ffffffe06047836 */ /* 0x001fcc0000000000 */
[----:B------:R0:W1:Y:S02]  /*0160*/  F2I.FTZ.U32.TRUNC.NTZ R5, R4 ;  /* 0x0000000400057305 */ /* 0x000064000021f000 */
[----:B0-----:R-:W-:Y:S02]  /*0170*/  IMAD.MOV.U32 R4, RZ, RZ, RZ ;  /* 0x000000ffff047224 */ /* 0x001fe400078e00ff */
[----:B-1----:R-:W-:-:S04]  /*0180*/  IMAD.MOV R7, RZ, RZ, -R5 ;  /* 0x000000ffff077224 */ /* 0x002fc800078e0a05 */
[----:B------:R-:W-:-:S04]  /*0190*/  IMAD R7, R7, R38, RZ ;  /* 0x0000002607077224 */ /* 0x000fc800078e02ff */
[----:B------:R-:W-:-:S04]  /*01a0*/  IMAD.HI.U32 R12, R5, R7, R4 ;  /* 0x00000007050c7227 */ /* 0x000fc800078e0004 */
[----:B------:R-:W-:-:S04]  /*01b0*/  IMAD.IADD R5, R8, 0x1, R39 ;  /* 0x0000000108057824 */ /* 0x000fc800078e0227 */
[----:B------:R-:W-:-:S04]  /*01c0*/  IMAD.HI.U32 R12, R12, R5, RZ ;  /* 0x000000050c0c7227 */ /* 0x000fc800078e00ff */
[----:B------:R-:W-:-:S04]  /*01d0*/  IMAD.MOV R12, RZ, RZ, -R12 ;  /* 0x000000ffff0c7224 */ /* 0x000fc800078e0a0c */
[----:B------:R-:W-:-:S05]  /*01e0*/  IMAD R5, R38, R12, R5 ;  /* 0x0000000c26057224 */ /* 0x000fca00078e0205 */
[----:B------:R-:W-:-:S13]  /*01f0*/  ISETP.GE.U32.AND P0, PT, R5, R38, PT ;  /* 0x000000260500720c */ /* 0x000fda0003f06070 */
[----:B------:R-:W-:-:S05]  /*0200*/  @P0 IMAD.IADD R5, R5, 0x1, -R38 ;  /* 0x0000000105050824 */ /* 0x000fca00078e0a26 */
[----:B------:R-:W-:-:S13]  /*0210*/  ISETP.GE.U32.AND P0, PT, R5, R38, PT ;  /* 0x000000260500720c */ /* 0x000fda0003f06070 */
[----:B------:R-:W-:Y:S01]  /*0220*/  @P0 IMAD.IADD R5, R5, 0x1, -R38 ;  /* 0x0000000105050824 */ /* 0x000fe200078e0a26 */
[----:B------:R-:W-:-:S04]  /*0230*/  @!P1 LOP3.LUT R5, RZ, R38, RZ, 0x33, !PT ;  /* 0x00000026ff059212 */ /* 0x000fc800078e33ff */
[----:B------:R-:W-:-:S13]  /*0240*/  ISETP.NE.AND P0, PT, R5, R39, PT ;  /* 0x000000270500720c */ /* 0x000fda0003f05270 */
[----:B------:R-:W-:Y:S05]  /*0250*/  @!P0 BRA `(.L_x_0) ;  /* 0x0000001000508947 */ /* 0x000fea0003800000 */
[----:B------:R-:W0:Y:S01]  /*0260*/  LDC.64 R12, c[0x0][0x380] ;  /* 0x0000e000ff0c7b82 */ /* 0x000e220000000a00 */
[----:B------:R-:W-:Y:S01]  /*0270*/  ISETP.NE.AND P0, PT, R38, 0x1, PT ;  /* 0x000000012600780c */ /* 0x000fe20003f05270 */
[----:B------:R-:W-:Y:S02]  /*0280*/  IMAD.MOV.U32 R9, RZ, RZ, -0x1 ;  /* 0xffffffffff097424 */ /* 0x000fe400078e00ff */
[----:B------:R-:W-:Y:S02]  /*0290*/  IMAD.MOV.U32 R7, RZ, RZ, -0x1 ;  /* 0xffffffffff077424 */ /* 0x000fe400078e00ff */
[----:B------:R-:W-:Y:S02]  /*02a0*/  IMAD.MOV.U32 R6, RZ, RZ, 0x7fffffff ;  /* 0x7fffffffff067424 */ /* 0x000fe400078e00ff */
[----:B------:R-:W1:Y:S01]  /*02b0*/  LDC.64 R14, c[0x0][0x388] ;  /* 0x0000e200ff0e7b82 */ /* 0x000e620000000a00 */
[----:B------:R-:W-:Y:S02]  /*02c0*/  IMAD.MOV.U32 R0, RZ, RZ, RZ ;  /* 0x000000ffff007224 */ /* 0x000fe400078e00ff */
[----:B0-----:R-:W-:-:S04]  /*02d0*/  IMAD.WIDE.U32 R12, R5, 0x4, R12 ;  /* 0x00000004050c7825 */ /* 0x001fc800078e000c */
[----:B-1----:R-:W-:Y:S01]  /*02e0*/  IMAD.WIDE.U32 R14, R5, 0x4, R14 ;  /* 0x00000004050e7825 */ /* 0x002fe200078e000e */
[----:B------:R-:W-:Y:S06]  /*02f0*/  @!P0 BRA `(.L_x_1) ;  /* 0x00000008009c8947 */ /* 0x000fec0003800000 */
[----:B------:R-:W0:Y:S01]  /*0300*/  LDCU.128 UR4, c[0x0][0x380] ;  /* 0x00007000ff0477ac */ /* 0x000e220008000c00 */
[----:B------:R-:W-:Y:S01]  /*0310*/  LOP3.LUT R0, R38, 0xfffffffe, RZ, 0xc0, !PT ;  /* 0xfffffffe26007812 */ /* 0x000fe200078ec0ff */
[----:B------:R-:W-:Y:S01]  /*0320*/  BSSY.RECONVERGENT B0, `(.L_x_2) ;  /* 0x00000a3000007945 */ /* 0x000fe20003800200 */
[----:B------:R-:W-:Y:S01]  /*0330*/  VIADD R5, R39, 0xffffffff ;  /* 0xffffffff27057836 */ /* 0x000fe20000000000 */
[----:B------:R-:W1:Y:S01]  /*0340*/  LDCU.64 UR10, c[0x0][0x398] ;  /* 0x00007300ff0a77ac */ /* 0x000e620008000a00 */
[----:B------:R-:W-:Y:S02]  /*0350*/  IMAD.MOV R4, RZ, RZ, -R39 ;  /* 0x000000ffff047224 */ /* 0x000fe400078e0a27 */
[----:B------:R-:W-:Y:S02]  /*0360*/  IMAD.MOV.U32 R9, RZ, RZ, -0x1 ;  /* 0xffffffffff097424 */ /* 0x000fe400078e00ff */
[----:B------:R-:W-:Y:S02]  /*0370*/  IMAD.MOV.U32 R7, RZ, RZ, -0x1 ;  /* 0xffffffffff077424 */ /* 0x000fe400078e00ff */
[----:B------:R-:W-:-:S02]  /*0380*/  IMAD.MOV.U32 R6, RZ, RZ, 0x7fffffff ;  /* 0x7fffffffff067424 */ /* 0x000fc400078e00ff */
[----:B------:R-:W-:Y:S02]  /*0390*/  IMAD.MOV.U32 R2, RZ, RZ, RZ ;  /* 0x000000ffff027224 */ /* 0x000fe400078e00ff */
[----:B------:R-:W-:Y:S01]  /*03a0*/  IMAD.MOV R0, RZ, RZ, -R0 ;  /* 0x000000ffff007224 */ /* 0x000fe200078e0a00 */
[----:B0-----:R-:W-:Y:S02]  /*03b0*/  UIADD3 UR8, UP0, UPT, UR4, 0x4, URZ ;  /* 0x0000000404087890 */ /* 0x001fe4000ff1e0ff */
[----:B------:R-:W-:Y:S02]  /*03c0*/  UIADD3 UR6, UP1, UPT, UR6, 0x4, URZ ;  /* 0x0000000406067890 */ /* 0x000fe4000ff3e0ff */
[----:B-1----:R-:W-:Y:S02]  /*03d0*/  UIADD3 UR4, UP2, UPT, UR10, 0x4, URZ ;  /* 0x000000040a047890 */ /* 0x002fe4000ff5e0ff */
[----:B------:R-:W-:Y:S01]  /*03e0*/  UIADD3.X UR9, UPT, UPT, URZ, UR5, URZ, UP0, !UPT ;  /* 0x00000005ff097290 */ /* 0x000fe200087fe4ff */
[----:B------:R-:W-:Y:S01]  /*03f0*/  IMAD.U32 R16, RZ, RZ, UR8 ;  /* 0x00000008ff107e24 */ /* 0x000fe2000f8e00ff */
[----:B------:R-:W-:Y:S01]  /*0400*/  UIADD3.X UR7, UPT, UPT, URZ, UR7, URZ, UP1, !UPT ;  /* 0x00000007ff077290 */ /* 0x000fe20008ffe4ff */
[----:B------:R-:W-:Y:S01]  /*0410*/  IMAD.U32 R18, RZ, RZ, UR6 ;  /* 0x00000006ff127e24 */ /* 0x000fe2000f8e00ff */
[----:B------:R-:W-:Y:S01]  /*0420*/  UIADD3.X UR5, UPT, UPT, URZ, UR11, URZ, UP2, !UPT ;  /* 0x0000000bff057290 */ /* 0x000fe200097fe4ff */
[----:B------:R-:W-:-:S02]  /*0430*/  IMAD.U32 R20, RZ, RZ, UR4 ;  /* 0x00000004ff147e24 */ /* 0x000fc4000f8e00ff */
[----:B------:R-:W-:Y:S02]  /*0440*/  IMAD.U32 R17, RZ, RZ, UR9 ;  /* 0x00000009ff117e24 */ /* 0x000fe4000f8e00ff */
[----:B------:R-:W-:Y:S02]  /*0450*/  IMAD.U32 R19, RZ, RZ, UR7 ;  /* 0x00000007ff137e24 */ /* 0x000fe4000f8e00ff */
[----:B------:R-:W-:-:S07]  /*0460*/  IMAD.U32 R21, RZ, RZ, UR5 ;  /* 0x00000005ff157e24 */ /* 0x000fce000f8e00ff */
.L_x_11:
[----:B------:R-:W-:Y:S01]  /*0470*/  ISETP.NE.AND P0, PT, R5, -0x1, PT ;  /* 0xffffffff0500780c */ /* 0x000fe20003f05270 */
[----:B------:R-:W-:-:S12]  /*0480*/  BSSY.RECONVERGENT B1, `(.L_x_3) ;  /* 0x000003f000017945 */ /* 0x000fd80003800200 */
[----:B------:R-:W-:Y:S05]  /*0490*/  @!P0 BRA `(.L_x_4) ;  /* 0x0000000000f48947 */ /* 0x000fea0003800000 */
[----:B------:R-:W2:Y:S02]  /*04a0*/  LDG.E R3, desc[UR12][R20.64+-0x4] ;  /* 0xfffffc0c14037981 */ /* 0x000ea4000c1e1900 */
[----:B--2---:R-:W-:-:S13]  /*04b0*/  ISETP.GE.AND P0, PT, R3, 0x1, PT ;  /* 0x000000010300780c */ /* 0x004fda0003f06270 */
[----:B------:R-:W-:Y:S05]  /*04c0*/  @!P0 BRA `(.L_x_4) ;  /* 0x0000000000e88947 */ /* 0x000fea0003800000 */
[----:B------:R-:W0:Y:S01]  /*04d0*/  LDC.64 R28, c[0x0][0x380] ;  /* 0x0000e000ff1c7b82 */ /* 0x000e220000000a00 */
[----:B------:R-:W2:Y:S04]  /*04e0*/  LDG.E R3, desc[UR12][R12.64] ;  /* 0x0000000c0c037981 */ /* 0x000ea8000c1e1900 */
[----:B------:R-:W3:Y:S04]  /*04f0*/  LDG.E R22, desc[UR12][R14.64] ;  /* 0x0000000c0e167981 */ /* 0x000ee8000c1e1900 */
[----:B------:R-:W3:Y:S04]  /*0500*/  LDG.E R41, desc[UR12][R10.64] ;  /* 0x0000000c0a297981 */ /* 0x000ee8000c1e1900 */
[----:B------:R-:W4:Y:S04]  /*0510*/  LDG.E R42, desc[UR12][R18.64+-0x4] ;  /* 0xfffffc0c122a7981 */ /* 0x000f28000c1e1900 */
[----:B------:R-:W5:Y:S01]  /*0520*/  LDG.E R43, desc[UR12][R16.64+-0x4] ;  /* 0xfffffc0c102b7981 */ /* 0x000f62000c1e1900 */
[----:B0-----:R-:W-:-:S05]  /*0530*/  IMAD.WIDE.U32 R28, R39, 0x4, R28 ;  /* 0x00000004271c7825 */ /* 0x001fca00078e001c */
[----:B------:R-:W2:Y:S01]  /*0540*/  LDG.E R30, desc[UR12][R28.64] ;  /* 0x0000000c1c1e7981 */ /* 0x000ea2000c1e1900 */
[--C-:B---3--:R-:W-:Y:S02]  /*0550*/  IMAD.IADD R26, R22, 0x1, -R41.reuse ;  /* 0x00000001161a7824 */ /* 0x108fe400078e0a29 */
[----:B----4-:R-:W-:Y:S01]  /*0560*/  IMAD.IADD R27, R42, 0x1, -R41 ;  /* 0x000000012a1b7824 */ /* 0x010fe200078e0a29 */
[----:B--2---:R-:W-:Y:S01]  /*0570*/  IADD3 R3, PT, PT, R3, -R30, RZ ;  /* 0x8000001e03037210 */ /* 0x004fe20007ffe0ff */
[----:B-----5:R-:W-:-:S04]  /*0580*/  IMAD.IADD R31, R43, 0x1, -R30 ;  /* 0x000000012b1f7824 */ /* 0x020fc800078e0a1e */
[----:B------:R-:W-:-:S04]  /*0590*/  IMAD.WIDE R22, R31, R26, RZ ;  /* 0x0000001a1f167225 */ /* 0x000fc800078e02ff */
[----:B------:R-:W-:-:S04]  /*05a0*/  IMAD.WIDE R24, R27, R3, RZ ;  /* 0x000000031b187225 */ /* 0x000fc800078e02ff */
[----:B------:R-:W-:Y:S01]  /*05b0*/  IMAD.WIDE R26, R27, R26, RZ ;  /* 0x0000001a1b1a7225 */ /* 0x000fe200078e02ff */
[----:B------:R-:W-:-:S03]  /*05c0*/  ISETP.NE.U32.AND P0, PT, R24, R22, PT ;  /* 0x000000161800720c */ /* 0x000fc60003f05070 */
[----:B------:R-:W-:Y:S01]  /*05d0*/  IMAD.WIDE R28, R31, R3, RZ ;  /* 0x000000031f1c7225 */ /* 0x000fe200078e02ff */
[----:B------:R-:W-:-:S04]  /*05e0*/  ISETP.NE.AND.EX P0, PT, R25, R23, PT, P0 ;  /* 0x000000171900720c */ /* 0x000fc80003f05300 */
[----:B------:R-:W-:-:S04]  /*05f0*/  LOP3.LUT R26, R29, R27, RZ, 0xfc, !PT ;  /* 0x0000001b1d1a7212 */ /* 0x000fc800078efcff */
[----:B------:R-:W-:-:S13]  /*0600*/  ISETP.LT.OR P0, PT, R26, RZ, P0 ;  /* 0x000000ff1a00720c */ /* 0x000fda0000701670 */
[----:B------:R-:W-:Y:S05]  /*0610*/  @P0 BRA `(.L_x_4) ;  /* 0x0000000000940947 */ /* 0x000fea0003800000 */
[----:B------:R-:W-:Y:S01]  /*0620*/  IMAD.IADD R43, R30, 0x1, -R43 ;  /* 0x000000011e2b7824 */ /* 0x000fe200078e0a2b */
[----:B------:R-:W-:Y:S01]  /*0630*/  BSSY.RECONVERGENT B2, `(.L_x_5) ;  /* 0x0000006000027945 */ /* 0x000fe20003800200 */
[----:B------:R-:W-:Y:S02]  /*0640*/  MOV R40, 0x690 ;  /* 0x0000069000287802 */ /* 0x000fe40000000f00 */
[----:B------:R-:W0:Y:S02]  /*0650*/  I2F.F64 R22, R43 ;  /* 0x0000002b00167312 */ /* 0x000e240000201c00 */
[----:B0-----:R-:W-:-:S10]  /*0660*/  DADD R24, -RZ, |R22| ;  /* 0x00000000ff187229 */ /* 0x001fd40000000516 */
[----:B------:R-:W-:-:S07]  /*0670*/  IMAD.MOV.U32 R3, RZ, RZ, R25 ;  /* 0x000000ffff037224 */ /* 0x000fce00078e0019 */
[----:B------:R-:W-:Y:S05]  /*0680*/  CALL.REL.NOINC `($_Z19calculateFinalScorePiS_S_S_S_$__internal_accurate_pow) ;  /* 0x0000000c00507944 */ /* 0x000fea0003c00000 */
[----:B------:R-:W-:Y:S05]  /*0690*/  BSYNC.RECONVERGENT B2 ;  /* 0x0000000000027941 */ /* 0x000fea0003800200 */
.L_x_5:
[----:B------:R-:W-:Y:S01]  /*06a0*/  IMAD.IADD R41, R41, 0x1, -R42 ;  /* 0x0000000129297824 */ /* 0x000fe200078e0a2a */
[C---:B------:R-:W-:Y:S01]  /*06b0*/  ISETP.NE.AND P0, PT, R43.reuse, RZ, PT ;  /* 0x000000ff2b00720c */ /* 0x040fe20003f05270 */
[----:B------:R-:W-:Y:S01]  /*06c0*/  BSSY.RECONVERGENT B2, `(.L_x_6) ;  /* 0x000000b000027945 */ /* 0x000fe20003800200 */
[----:B------:R-:W-:Y:S01]  /*06d0*/  ISETP.NE.AND P1, PT, R43, 0x1, PT ;  /* 0x000000012b00780c */ /* 0x000fe20003f25270 */
[----:B------:R-:W0:Y:S01]  /*06e0*/  I2F.F64 R24, R41 ;  /* 0x0000002900187312 */ /* 0x000e220000201c00 */
[----:B------:R-:W-:Y:S02]  /*06f0*/  FSEL R42, R3, RZ, P0 ;  /* 0x000000ff032a7208 */ /* 0x000fe40000000000 */
[----:B------:R-:W-:Y:S02]  /*0700*/  FSEL R26, R26, RZ, P0 ;  /* 0x000000ff1a1a7208 */ /* 0x000fe40000000000 */
[----:B------:R-:W-:Y:S02]  /*0710*/  FSEL R42, R42, RZ, P1 ;  /* 0x000000ff2a2a7208 */ /* 0x000fe40000800000 */
[----:B------:R-:W-:-:S02]  /*0720*/  FSEL R43, R26, 1.875, P1 ;  /* 0x3ff000001a2b7808 */ /* 0x000fc40000800000 */
[----:B------:R-:W-:Y:S01]  /*0730*/  MOV R40, 0x770 ;  /* 0x0000077000287802 */ /* 0x000fe20000000f00 */
[----:B0-----:R-:W-:-:S10]  /*0740*/  DADD R24, -RZ, |R24| ;  /* 0x00000000ff187229 */ /* 0x001fd40000000518 */
[----:B------:R-:W-:-:S07]  /*0750*/  IMAD.MOV.U32 R3, RZ, RZ, R25 ;  /* 0x000000ffff037224 */ /* 0x000fce00078e0019 */
[----:B------:R-:W-:Y:S05]  /*0760*/  CALL.REL.NOINC `($_Z19calculateFinalScorePiS_S_S_S_$__internal_accurate_pow) ;  /* 0x0000000c00187944 */ /* 0x000fea0003c00000 */
[----:B------:R-:W-:Y:S05]  /*0770*/  BSYNC.RECONVERGENT B2 ;  /* 0x0000000000027941 */ /* 0x000fea0003800200 */
.L_x_6:
[C---:B------:R-:W-:Y:S02]  /*0780*/  ISETP.NE.AND P0, PT, R41.reuse, RZ, PT ;  /* 0x000000ff2900720c */ /* 0x040fe40003f05270 */
[----:B------:R-:W-:Y:S02]  /*0790*/  ISETP.NE.AND P1, PT, R41, 0x1, PT ;  /* 0x000000012900780c */ /* 0x000fe40003f25270 */
[----:B------:R-:W-:Y:S02]  /*07a0*/  FSEL R3, R3, RZ, P0 ;  /* 0x000000ff03037208 */ /* 0x000fe40000000000 */
[----:B------:R-:W-:Y:S02]  /*07b0*/  FSEL R26, R26, RZ, P0 ;  /* 0x000000ff1a1a7208 */ /* 0x000fe40000000000 */
[----:B------:R-:W-:Y:S02]  /*07c0*/  FSEL R22, R3, RZ, P1 ;  /* 0x000000ff03167208 */ /* 0x000fe40000800000 */
[----:B------:R-:W-:-:S06]  /*07d0*/  FSEL R23, R26, 1.875, P1 ;  /* 0x3ff000001a177808 */ /* 0x000fcc0000800000 */
[----:B------:R-:W-:-:S10]  /*07e0*/  DADD R42, R42, R22 ;  /* 0x000000002a2a7229 */ /* 0x000fd40000000016 */
[----:B------:R-:W0:Y:S02]  /*07f0*/  F2I.S64.F64.TRUNC R42, R42 ;  /* 0x0000002a002a7311 */ /* 0x000e24000030d900 */
[CC--:B0-----:R-:W-:Y:S02]  /*0800*/  ISETP.GT.U32.AND P0, PT, R7.reuse, R42.reuse, PT ;  /* 0x0000002a0700720c */ /* 0x0c1fe40003f04070 */
[----:B------:R-:W-:Y:S02]  /*0810*/  ISETP.LT.U32.AND P1, PT, R7, R42, PT ;  /* 0x0000002a0700720c */ /* 0x000fe40003f21070 */
[CC--:B------:R-:W-:Y:S02]  /*0820*/  ISETP.GT.AND.EX P0, PT, R6.reuse, R43.reuse, PT, P0 ;  /* 0x0000002b0600720c */ /* 0x0c0fe40003f04300 */
[----:B------:R-:W-:Y:S02]  /*0830*/  ISETP.LT.AND.EX P1, PT, R6, R43, PT, P1 ;  /* 0x0000002b0600720c */ /* 0x000fe40003f21310 */
[----:B------:R-:W-:-:S02]  /*0840*/  SEL R9, R2, R9, P0 ;  /* 0x0000000902097207 */ /* 0x000fc40000000000 */
[----:B------:R-:W-:Y:S02]  /*0850*/  SEL R7, R7, R42, P1 ;  /* 0x0000002a07077207 */ /* 0x000fe40000800000 */
[----:B------:R-:W-:-:S07]  /*0860*/  SEL R6, R6, R43, P1 ;  /* 0x0000002b06067207 */ /* 0x000fce0000800000 */
.L_x_4:
[----:B------:R-:W-:Y:S05]  /*0870*/  BSYNC.RECONVERGENT B1 ;  /* 0x0000000000017941 */ /* 0x000fea0003800200 */
.L_x_3:
        /* <DEDUP_REMOVED lines=8> */
[----:B------:R-:W2:Y:S04]  /*0900*/  LDG.E R42, desc[UR12][R18.64] ;  /* 0x0000000c122a7981 */ /* 0x000ea8000c1e1900 */
[----:B------:R-:W3:Y:S04]  /*0910*/  LDG.E R43, desc[UR12][R16.64] ;  /* 0x0000000c102b7981 */ /* 0x000ee8000c1e1900 */
[----:B------:R-:W4:Y:S01]  /*0920*/  LDG.E R3, desc[UR12][R12.64] ;  /* 0x0000000c0c037981 */ /* 0x000f22000c1e1900 */
[----:B0-----:R-:W-:-:S03]  /*0930*/  IMAD.WIDE.U32 R28, R39, 0x4, R22 ;  /* 0x00000004271c7825 */ /* 0x001fc600078e0016 */
[----:B------:R-:W5:Y:S04]  /*0940*/  LDG.E R22, desc[UR12][R14.64] ;  /* 0x0000000c0e167981 */ /* 0x000f68000c1e1900 */
[----:B------:R-:W3:Y:S01]  /*0950*/  LDG.E R30, desc[UR12][R28.64] ;  /* 0x0000000c1c1e7981 */ /* 0x000ee2000c1e1900 */
[--C-:B--2---:R-:W-:Y:S02]  /*0960*/  IMAD.IADD R27, R42, 0x1, -R41.reuse ;  /* 0x000000012a1b7824 */ /* 0x104fe400078e0a29 */
[----:B-----5:R-:W-:Y:S02]  /*0970*/  IMAD.IADD R26, R22, 0x1, -R41 ;  /* 0x00000001161a7824 */ /* 0x020fe400078e0a29 */
[--C-:B---3--:R-:W-:Y:S02]  /*0980*/  IMAD.IADD R31, R43, 0x1, -R30.reuse ;  /* 0x000000012b1f7824 */ /* 0x108fe400078e0a1e */
[----:B----4-:R-:W-:-:S02]  /*0990*/  IMAD.IADD R3, R3, 0x1, -R30 ;  /* 0x0000000103037824 */ /* 0x010fc400078e0a1e */
        /* <DEDUP_REMOVED lines=17> */
.L_x_9:
        /* <DEDUP_REMOVED lines=14> */
.L_x_10:
        /* <DEDUP_REMOVED lines=11> */
[----:B------:R-:W-:-:S04]  /*0c40*/  ISETP.LT.AND.EX P1, PT, R6, R43, PT, P1 ;  /* 0x0000002b0600720c */ /* 0x000fc80003f21310 */
[----:B------:R-:W-:Y:S02]  /*0c50*/  SEL R7, R7, R42, P1 ;  /* 0x0000002a07077207 */ /* 0x000fe40000800000 */
[----:B------:R-:W-:-:S05]  /*0c60*/  SEL R6, R6, R43, P1 ;  /* 0x0000002b06067207 */ /* 0x000fca0000800000 */
[----:B------:R-:W-:-:S07]  /*0c70*/  @P0 VIADD R9, R2, 0x1 ;  /* 0x0000000102090836 */ /* 0x000fce0000000000 */
.L_x_8:
[----:B------:R-:W-:Y:S05]  /*0c80*/  BSYNC.RECONVERGENT B1 ;  /* 0x0000000000017941 */ /* 0x000fea0003800200 */
.L_x_7:
[----:B------:R-:W-:Y:S01]  /*0c90*/  VIADD R0, R0, 0x2 ;  /* 0x0000000200007836 */ /* 0x000fe20000000000 */
[----:B------:R-:W-:Y:S01]  /*0ca0*/  IADD3 R18, P1, PT, R18, 0x8, RZ ;  /* 0x0000000812127810 */ /* 0x000fe20007f3e0ff */
[----:B------:R-:W-:Y:S01]  /*0cb0*/  VIADD R2, R2, 0x2 ;  /* 0x0000000202027836 */ /* 0x000fe20000000000 */
[----:B------:R-:W-:Y:S01]  /*0cc0*/  IADD3 R16, P2, PT, R16, 0x8, RZ ;  /* 0x0000000810107810 */ /* 0x000fe20007f5e0ff */
[----:B------:R-:W-:Y:S01]  /*0cd0*/  VIADD R4, R4, 0x2 ;  /* 0x0000000204047836 */ /* 0x000fe20000000000 */
[----:B------:R-:W-:Y:S01]  /*0ce0*/  ISETP.NE.AND P0, PT, R0, RZ, PT ;  /* 0x000000ff0000720c */ /* 0x000fe20003f05270 */
[----:B------:R-:W-:Y:S01]  /*0cf0*/  IMAD.X R19, RZ, RZ, R19, P1 ;  /* 0x000000ffff137224 */ /* 0x000fe200008e0613 */
[----:B------:R-:W-:Y:S01]  /*0d00*/  IADD3 R20, P3, PT, R20, 0x8, RZ ;  /* 0x0000000814147810 */ /* 0x000fe20007f7e0ff */
[----:B------:R-:W-:Y:S01]  /*0d10*/  IMAD.X R17, RZ, RZ, R17, P2 ;  /* 0x000000ffff117224 */ /* 0x000fe200010e0611 */
[----:B------:R-:W-:-:S03]  /*0d20*/  IADD3 R5, PT, PT, R5, -0x2, RZ ;  /* 0xfffffffe05057810 */ /* 0x000fc60007ffe0ff */
[----:B------:R-:W-:-:S06]  /*0d30*/  IMAD.X R21, RZ, RZ, R21, P3 ;  /* 0x000000ffff157224 */ /* 0x000fcc00018e0615 */
[----:B------:R-:W-:Y:S05]  /*0d40*/  @P0 BRA `(.L_x_11) ;  /* 0xfffffff400c80947 */ /* 0x000fea000383ffff */
[----:B------:R-:W-:Y:S05]  /*0d50*/  BSYNC.RECONVERGENT B0 ;  /* 0x0000000000007941 */ /* 0x000fea0003800200 */
.L_x_2:
[----:B------:R-:W-:-:S07]  /*0d60*/  LOP3.LUT R0, R38, 0x7fe, RZ, 0xc0, !PT ;  /* 0x000007fe26007812 */ /* 0x000fce00078ec0ff */
.L_x_1:
[----:B------:R-:W-:Y:S02]  /*0d70*/  ISETP.NE.AND P0, PT, R0, R39, PT ;  /* 0x000000270000720c */ /* 0x000fe40003f05270 */
[----:B------:R-:W-:-:S04]  /*0d80*/  LOP3.LUT R2, R38, 0x1, RZ, 0xc0, !PT ;  /* 0x0000000126027812 */ /* 0x000fc800078ec0ff */
[----:B------:R-:W-:-:S13]  /*0d90*/  ISETP.NE.U32.OR P0, PT, R2, 0x1, !P0 ;  /* 0x000000010200780c */ /* 0x000fda0004705470 */
[----:B------:R-:W-:Y:S05]  /*0da0*/  @P0 BRA `(.L_x_12) ;  /* 0x0000000000f80947 */ /* 0x000fea0003800000 */
[----:B------:R-:W0:Y:S02]  /*0db0*/  LDC.64 R2, c[0x0][0x398] ;  /* 0x0000e600ff027b82 */ /* 0x000e240000000a00 */
[----:B0-----:R-:W-:-:S06]  /*0dc0*/  IMAD.WIDE.U32 R2, R0, 0x4, R2 ;  /* 0x0000000400027825 */ /* 0x001fcc00078e0002 */
[----:B------:R-:W2:Y:S02]  /*0dd0*/  LDG.E R2, desc[UR12][R2.64] ;  /* 0x0000000c02027981 */ /* 0x000ea4000c1e1900 */
[----:B--2---:R-:W-:-:S13]  /*0de0*/  ISETP.GE.AND P0, PT, R2, 0x1, PT ;  /* 0x000000010200780c */ /* 0x004fda0003f06270 */
[----:B------:R-:W-:Y:S05]  /*0df0*/  @!P0 BRA `(.L_x_12) ;  /* 0x0000000000e48947 */ /* 0x000fea0003800000 */
[----:B------:R-:W0:Y:S01]  /*0e00*/  LDC.64 R2, c[0x0][0x380] ;  /* 0x0000e000ff027b82 */ /* 0x000e220000000a00 */
[----:B------:R-:W2:Y:S04]  /*0e10*/  LDG.E R12, desc[UR12][R12.64] ;  /* 0x0000000c0c0c7981 */ /* 0x000ea8000c1e1900 */
[----:B------:R-:W3:Y:S03]  /*0e20*/  LDG.E R15, desc[UR12][R14.64] ;  /* 0x0000000c0e0f7981 */ /* 0x000ee6000c1e1900 */
[----:B------:R-:W1:Y:S01]  /*0e30*/  LDC.64 R16, c[0x0][0x388] ;  /* 0x0000e200ff107b82 */ /* 0x000e620000000a00 */
[----:B------:R-:W3:Y:S01]  /*0e40*/  LDG.E R4, desc[UR12][R10.64] ;  /* 0x0000000c0a047981 */ /* 0x000ee2000c1e1900 */
[----:B0-----:R-:W-:-:S04]  /*0e50*/  IMAD.WIDE.U32 R22, R39, 0x4, R2 ;  /* 0x0000000427167825 */ /* 0x001fc800078e0002 */
[C---:B------:R-:W-:Y:S02]  /*0e60*/  IMAD.WIDE.U32 R2, R0.reuse, 0x4, R2 ;  /* 0x0000000400027825 */ /* 0x040fe400078e0002 */
[----:B------:R-:W2:Y:S02]  /*0e70*/  LDG.E R23, desc[UR12][R22.64] ;  /* 0x0000000c16177981 */ /* 0x000ea4000c1e1900 */
[----:B-1----:R-:W-:Y:S02]  /*0e80*/  IMAD.WIDE.U32 R16, R0, 0x4, R16 ;  /* 0x0000000400107825 */ /* 0x002fe400078e0010 */
[----:B------:R-:W4:Y:S04]  /*0e90*/  LDG.E R2, desc[UR12][R2.64] ;  /* 0x0000000c02027981 */ /* 0x000f28000c1e1900 */
[----:B------:R-:W5:Y:S01]  /*0ea0*/  LDG.E R5, desc[UR12][R16.64] ;  /* 0x0000000c10057981 */ /* 0x000f62000c1e1900 */
[----:B---3--:R-:W-:-:S02]  /*0eb0*/  IMAD.IADD R21, R15, 0x1, -R4 ;  /* 0x000000010f157824 */ /* 0x008fc400078e0a04 */
[--C-:B--2---:R-:W-:Y:S02]  /*0ec0*/  IMAD.IADD R20, R12, 0x1, -R23.reuse ;  /* 0x000000010c147824 */ /* 0x104fe400078e0a17 */
[----:B----4-:R-:W-:Y:S02]  /*0ed0*/  IMAD.IADD R24, R2, 0x1, -R23 ;  /* 0x0000000102187824 */ /* 0x010fe400078e0a17 */
[----:B-----5:R-:W-:Y:S02]  /*0ee0*/  IMAD.IADD R25, R5, 0x1, -R4 ;  /* 0x0000000105197824 */ /* 0x020fe400078e0a04 */
        /* <DEDUP_REMOVED lines=17> */
.L_x_13:
[----:B------:R-:W-:Y:S01]  /*1000*/  IMAD.IADD R4, R4, 0x1, -R5 ;  /* 0x0000000104047824 */ /* 0x000fe200078e0a05 */
[C---:B------:R-:W-:Y:S01]  /*1010*/  ISETP.NE.AND P0, PT, R2.reuse, RZ, PT ;  /* 0x000000ff0200720c */ /* 0x040fe20003f05270 */
[----:B------:R-:W-:Y:S01]  /*1020*/  BSSY.RECONVERGENT B0, `(.L_x_14) ;  /* 0x000000b000007945 */ /* 0x000fe20003800200 */
[----:B------:R-:W-:Y:S01]  /*1030*/  ISETP.NE.AND P1, PT, R2, 0x1, PT ;  /* 0x000000010200780c */ /* 0x000fe20003f25270 */
[----:B------:R-:W0:Y:S01]  /*1040*/  I2F.F64 R12, R4 ;  /* 0x00000004000c7312 */ /* 0x000e220000201c00 */
[----:B------:R-:W-:Y:S02]  /*1050*/  FSEL R26, R26, RZ, P0 ;  /* 0x000000ff1a1a7208 */ /* 0x000fe40000000000 */
[----:B------:R-:W-:Y:S01]  /*1060*/  MOV R40, 0x10d0 ;  /* 0x000010d000287802 */ /* 0x000fe20000000f00 */
[----:B0-----:R-:W-:Y:S01]  /*1070*/  DADD R24, -RZ, |R12| ;  /* 0x00000000ff187229 */ /* 0x001fe2000000050c */
[----:B------:R-:W-:Y:S02]  /*1080*/  FSEL R12, R3, RZ, P0 ;  /* 0x000000ff030c7208 */ /* 0x000fe40000000000 */
[----:B------:R-:W-:-:S02]  /*1090*/  FSEL R13, R26, 1.875, P1 ;  /* 0x3ff000001a0d7808 */ /* 0x000fc40000800000 */
[----:B------:R-:W-:-:S05]  /*10a0*/  FSEL R12, R12, RZ, P1 ;  /* 0x000000ff0c0c7208 */ /* 0x000fca0000800000 */
[----:B------:R-:W-:-:S07]  /*10b0*/  IMAD.MOV.U32 R3, RZ, RZ, R25 ;  /* 0x000000ffff037224 */ /* 0x000fce00078e0019 */
[----:B------:R-:W-:Y:S05]  /*10c0*/  CALL.REL.NOINC `($_Z19calculateFinalScorePiS_S_S_S_$__internal_accurate_pow) ;  /* 0x0000000000c07944 */ /* 0x000fea0003c00000 */
[----:B------:R-:W-:Y:S05]  /*10d0*/  BSYNC.RECONVERGENT B0 ;  /* 0x0000000000007941 */ /* 0x000fea0003800200 */
.L_x_14:
        /* <DEDUP_REMOVED lines=8> */
[----:B0-----:R-:W-:-:S04]  /*1160*/  ISETP.GT.U32.AND P0, PT, R7, R12, PT ;  /* 0x0000000c0700720c */ /* 0x001fc80003f04070 */
[----:B------:R-:W-:-:S04]  /*1170*/  ISETP.GT.AND.EX P0, PT, R6, R13, PT, P0 ;  /* 0x0000000d0600720c */ /* 0x000fc80003f04300 */
[----:B------:R-:W-:-:S09]  /*1180*/  SEL R9, R0, R9, P0 ;  /* 0x0000000900097207 */ /* 0x000fd20000000000 */
.L_x_12:
[----:B------:R-:W0:Y:S01]  /*1190*/  LDC.64 R2, c[0x0][0x398] ;  /* 0x0000e600ff027b82 */ /* 0x000e220000000a00 */
[----:B------:R-:W-:Y:S01]  /*11a0*/  ISETP.NE.AND P0, PT, R9, -0x1, PT ;  /* 0xffffffff0900780c */ /* 0x000fe20003f05270 */
[----:B------:R-:W-:Y:S05]  /*11b0*/  WARPSYNC.ALL ;  /* 0x0000000000007948 */ /* 0x000fea0003800000 */
[----:B------:R-:W-:Y:S01]  /*11c0*/  BSSY.RECONVERGENT B0, `(.L_x_15) ;  /* 0x000000c000007945 */ /* 0x000fe20003800200 */
[----:B0-----:R-:W-:Y:S01]  /*11d0*/  IMAD.WIDE.U32 R2, R39, 0x4, R2 ;  /* 0x0000000427027825 */ /* 0x001fe200078e0002 */
[----:B------:R-:W-:Y:S06]  /*11e0*/  BAR.SYNC.DEFER_BLOCKING 0x0 ;  /* 0x0000000000007b1d */ /* 0x000fec0000010000 */
[----:B------:R-:W-:Y:S05]  /*11f0*/  @!P0 BRA `(.L_x_16) ;  /* 0x0000000000208947 */ /* 0x000fea0003800000 */
[----:B------:R-:W0:Y:S01]  /*1200*/  LDC.64 R4, c[0x0][0x398] ;  /* 0x0000e600ff047b82 */ /* 0x000e220000000a00 */
[----:B------:R-:W-:-:S07]  /*1210*/  IMAD.MOV.U32 R13, RZ, RZ, -0x1 ;  /* 0xffffffffff0d7424 */ /* 0x000fce00078e00ff */
[----:B------:R-:W1:Y:S01]  /*1220*/  LDC.64 R6, c[0x0][0x390] ;  /* 0x0000e400ff067b82 */ /* 0x000e620000000a00 */
[----:B0-----:R-:W-:-:S04]  /*1230*/  IMAD.WIDE R4, R9, 0x4, R4 ;  /* 0x0000000409047825 */ /* 0x001fc800078e0204 */
[----:B------:R-:W-:Y:S01]  /*1240*/  IMAD.MOV.U32 R9, RZ, RZ, 0x1 ;  /* 0x00000001ff097424 */ /* 0x000fe200078e00ff */
[----:B------:R0:W-:Y:S01]  /*1250*/  REDG.E.ADD.STRONG.GPU desc[UR12][R4.64], R13 ;  /* 0x0000000d0400798e */ /* 0x0001e2000c12e10c */
[----:B-1----:R-:W-:-:S05]  /*1260*/  IMAD.WIDE.U32 R6, R39, 0x4, R6 ;  /* 0x0000000427067825 */ /* 0x002fca00078e0006 */
[----:B------:R0:W-:Y:S02]  /*1270*/  REDG.E.ADD.STRONG.GPU desc[UR12][R6.64], R9 ;  /* 0x000000090600798e */ /* 0x0001e4000c12e10c */
.L_x_16:
[----:B------:R-:W-:Y:S05]  /*1280*/  BSYNC.RECONVERGENT B0 ;  /* 0x0000000000007941 */ /* 0x000fea0003800200 */
.L_x_15:
[----:B------:R-:W-:Y:S06]  /*1290*/  BAR.SYNC.DEFER_BLOCKING 0x0 ;  /* 0x0000000000007b1d */ /* 0x000fec0000010000 */
[----:B------:R-:W2:Y:S02]  /*12a0*/  LDG.E R0, desc[UR12][R2.64] ;  /* 0x0000000c02007981 */ /* 0x000ea4000c1e1900 */
[----:B0-----:R-:W0:Y:S01]  /*12b0*/  LDC.64 R6, c[0x0][0x3a0] ;  /* 0x0000e800ff067b82 */ /* 0x001e220000000a00 */
[----:B------:R-:W-:Y:S01]  /*12c0*/  BSSY.RECONVERGENT B0, `(.L_x_17) ;  /* 0x000000b000007945 */ /* 0x000fe20003800200 */
[----:B--2---:R-:W-:-:S13]  /*12d0*/  ISETP.GT.AND P0, PT, R0, RZ, PT ;  /* 0x000000ff0000720c */ /* 0x004fda0003f04270 */
[----:B0-----:R-:W-:Y:S05]  /*12e0*/  @P0 BRA `(.L_x_18) ;  /* 0x0000000000200947 */ /* 0x001fea0003800000 */
[----:B------:R-:W0:Y:S01]  /*12f0*/  S2R R0, SR_LANEID ;  /* 0x0000000000007919 */ /* 0x000e220000000000 */
[----:B------:R-:W1:Y:S01]  /*1300*/  LDC.64 R4, c[0x0][0x3a0] ;  /* 0x0000e800ff047b82 */ /* 0x000e620000000a00 */
[----:B------:R-:W-:Y:S02]  /*1310*/  VOTEU.ANY UR4, UPT, PT ;  /* 0x0000000000047886 */ /* 0x000fe400038e0100 */
[----:B------:R-:W-:Y:S02]  /*1320*/  UFLO.U32 UR5, UR4 ;  /* 0x00000004000572bd */ /* 0x000fe400080e0000 */
[----:B------:R-:W-:-:S06]  /*1330*/  UPOPC UR4, UR4 ;  /* 0x00000004000472bf */ /* 0x000fcc0008000000 */
[----:B------:R-:W-:Y:S01]  /*1340*/  IMAD R9, RZ, RZ, -UR4 ;  /* 0x80000004ff097e24 */ /* 0x000fe2000f8e02ff */
[----:B0-----:R-:W-:-:S13]  /*1350*/  ISETP.EQ.U32.AND P0, PT, R0, UR5, PT ;  /* 0x0000000500007c0c */ /* 0x001fda000bf02070 */
[----:B-1----:R0:W-:Y:S02]  /*1360*/  @P0 REDG.E.ADD.STRONG.GPU desc[UR12][R4.64], R9 ;  /* 0x000000090400098e */ /* 0x0021e4000c12e10c */
.L_x_18:
[----:B------:R-:W-:Y:S05]  /*1370*/  BSYNC.RECONVERGENT B0 ;  /* 0x0000000000007941 */ /* 0x000fea0003800200 */
.L_x_17:
[----:B------:R-:W-:Y:S06]  /*1380*/  BAR.SYNC.DEFER_BLOCKING 0x0 ;  /* 0x0000000000007b1d */ /* 0x000fec0000010000 */
[----:B------:R1:W5:Y:S02]  /*1390*/  LDG.E R0, desc[UR12][R6.64] ;  /* 0x0000000c06007981 */ /* 0x000364000c1e1900 */
.L_x_0:
[----:B-----5:R-:W-:-:S13]  /*13a0*/  ISETP.GT.AND P0, PT, R0, 0x1, PT ;  /* 0x000000010000780c */ /* 0x020fda0003f04270 */
[----:B------:R-:W-:Y:S05]  /*13b0*/  @P0 BRA `(.L_x_19) ;  /* 0xffffffec00440947 */ /* 0x000fea000383ffff */
[----:B------:R-:W-:Y:S05]  /*13c0*/  EXIT ;  /* 0x000000000000794d */ /* 0x000fea0003800000 */
        .type           $_Z19calculateFinalScorePiS_S_S_S_$__internal_accurate_pow,@function
        .size           $_Z19calculateFinalScorePiS_S_S_S_$__internal_accurate_pow,(.L_x_22 - $_Z19calculateFinalScorePiS_S_S_S_$__internal_accurate_pow)
$_Z19calculateFinalScorePiS_S_S_S_$__internal_accurate_pow:
[----:B------:R-:W-:Y:S01]  /*13d0*/  ISETP.GT.U32.AND P0, PT, R3, 0xfffff, PT ;  /* 0x000fffff0300780c */ /* 0x000fe20003f04070 */
[--C-:B------:R-:W-:Y:S01]  /*13e0*/  IMAD.MOV.U32 R25, RZ, RZ, R3.reuse ;  /* 0x000000ffff197224 */ /* 0x100fe200078e0003 */
[----:B------:R-:W-:Y:S01]  /*13f0*/  MOV R28, 0x41ad3b5a ;  /* 0x41ad3b5a001c7802 */ /* 0x000fe20000000f00 */
[----:B------:R-:W-:Y:S01]  /*1400*/  IMAD.MOV.U32 R29, RZ, RZ, 0x3ed0f5d2 ;  /* 0x3ed0f5d2ff1d7424 */ /* 0x000fe200078e00ff */
[----:B------:R-:W-:Y:S01]  /*1410*/  UMOV UR4, 0x7d2cafe2 ;  /* 0x7d2cafe200047882 */ /* 0x000fe20000000000 */
[----:B------:R-:W-:Y:S01]  /*1420*/  UMOV UR5, 0x3eb0f5ff ;  /* 0x3eb0f5ff00057882 */ /* 0x000fe20000000000 */
[----:B------:R-:W-:Y:S01]  /*1430*/  SHF.R.U32.HI R3, RZ, 0x14, R3 ;  /* 0x00000014ff037819 */ /* 0x000fe20000011603 */
[----:B------:R-:W-:Y:S01]  /*1440*/  UMOV UR6, 0x3b39803f ;  /* 0x3b39803f00067882 */ /* 0x000fe20000000000 */
[----:B------:R-:W-:-:S05]  /*1450*/  UMOV UR7, 0x3c7abc9e ;  /* 0x3c7abc9e00077882 */ /* 0x000fca0000000000 */
[----:B------:R-:W-:-:S10]  /*1460*/  @!P0 DMUL R22, R24, 1.80143985094819840000e+16 ;  /* 0x4350000018168828 */ /* 0x000fd40000000000 */
[----:B------:R-:W-:Y:S01]  /*1470*/  @!P0 IMAD.MOV.U32 R25, RZ, RZ, R23 ;  /* 0x000000ffff198224 */ /* 0x000fe200078e0017 */
[----:B------:R-:W-:Y:S01]  /*1480*/  @!P0 LEA.HI R3, R23, 0xffffffca, RZ, 0xc ;  /* 0xffffffca17038811 */ /* 0x000fe200078f60ff */
[----:B------:R-:W-:-:S03]  /*1490*/  @!P0 IMAD.MOV.U32 R24, RZ, RZ, R22 ;  /* 0x000000ffff188224 */ /* 0x000fc600078e0016 */
[----:B------:R-:W-:Y:S01]  /*14a0*/  LOP3.LUT R25, R25, 0x800fffff, RZ, 0xc0, !PT ;  /* 0x800fffff19197812 */ /* 0x000fe200078ec0ff */
[----:B------:R-:W-:Y:S02]  /*14b0*/  IMAD.MOV.U32 R26, RZ, RZ, R24 ;  /* 0x000000ffff1a7224 */ /* 0x000fe400078e0018 */
[----:B------:R-:W-:Y:S01]  /*14c0*/  IMAD.MOV.U32 R24, RZ, RZ, RZ ;  /* 0x000000ffff187224 */ /* 0x000fe200078e00ff */
[----:B------:R-:W-:-:S04]  /*14d0*/  LOP3.LUT R25, R25, 0x3ff00000, RZ, 0xfc, !PT ;  /* 0x3ff0000019197812 */ /* 0x000fc800078efcff */
[----:B------:R-:W-:Y:S01]  /*14e0*/  ISETP.GE.U32.AND P1, PT, R25, 0x3ff6a09f, PT ;  /* 0x3ff6a09f1900780c */ /* 0x000fe20003f26070 */
[----:B------:R-:W-:-:S12]  /*14f0*/  IMAD.MOV.U32 R27, RZ, RZ, R25 ;  /* 0x000000ffff1b7224 */ /* 0x000fd800078e0019 */
[----:B------:R-:W-:-:S04]  /*1500*/  @P1 VIADD R22, R27, 0xfff00000 ;  /* 0xfff000001b161836 */ /* 0x000fc80000000000 */
[----:B------:R-:W-:-:S06]  /*1510*/  @P1 IMAD.MOV.U32 R27, RZ, RZ, R22 ;  /* 0x000000ffff1b1224 */ /* 0x000fcc00078e0016 */
[C---:B------:R-:W-:Y:S02]  /*1520*/  DADD R32, R26.reuse, 1 ;  /* 0x3ff000001a207429 */ /* 0x040fe40000000000 */
[----:B------:R-:W-:-:S04]  /*1530*/  DADD R26, R26, -1 ;  /* 0xbff000001a1a7429 */ /* 0x000fc80000000000 */
[----:B------:R-:W0:Y:S02]  /*1540*/  MUFU.RCP64H R25, R33 ;  /* 0x0000002100197308 */ /* 0x000e240000001800 */
[----:B0-----:R-:W-:-:S08]  /*1550*/  DFMA R30, -R32, R24, 1 ;  /* 0x3ff00000201e742b */ /* 0x001fd00000000118 */
[----:B------:R-:W-:-:S08]  /*1560*/  DFMA R30, R30, R30, R30 ;  /* 0x0000001e1e1e722b */ /* 0x000fd0000000001e */
[----:B------:R-:W-:-:S08]  /*1570*/  DFMA R30, R24, R30, R24 ;  /* 0x0000001e181e722b */ /* 0x000fd00000000018 */
[----:B------:R-:W-:-:S08]  /*1580*/  DMUL R24, R26, R30 ;  /* 0x0000001e1a187228 */ /* 0x000fd00000000000 */
[----:B------:R-:W-:-:S08]  /*1590*/  DFMA R24, R26, R30, R24 ;  /* 0x0000001e1a18722b */ /* 0x000fd00000000018 */
[----:B------:R-:W-:-:S08]  /*15a0*/  DMUL R36, R24, R24 ;  /* 0x0000001818247228 */ /* 0x000fd00000000000 */
[----:B------:R-:W-:Y:S01]  /*15b0*/  DFMA R28, R36, UR4, R28 ;  /* 0x00000004241c7c2b */ /* 0x000fe2000800001c */
[----:B------:R-:W-:Y:S01]  /*15c0*/  UMOV UR4, 0x75488a3f ;  /* 0x75488a3f00047882 */ /* 0x000fe20000000000 */
[----:B------:R-:W-:-:S06]  /*15d0*/  UMOV UR5, 0x3ef3b20a ;  /* 0x3ef3b20a00057882 */ /* 0x000fcc0000000000 */
[----:B------:R-:W-:Y:S01]  /*15e0*/  DFMA R34, R36, R28, UR4 ;  /* 0x0000000424227e2b */ /* 0x000fe2000800001c */
[----:B------:R-:W-:Y:S01]  /*15f0*/  UMOV UR4, 0xe4faecd5 ;  /* 0xe4faecd500047882 */ /* 0x000fe20000000000 */
[----:B------:R-:W-:Y:S01]  /*1600*/  UMOV UR5, 0x3f1745cd ;  /* 0x3f1745cd00057882 */ /* 0x000fe20000000000 */
[----:B------:R-:W-:-:S05]  /*1610*/  DADD R28, R26, -R24 ;  /* 0x000000001a1c7229 */ /* 0x000fca0000000818 */
[----:B------:R-:W-:Y:S01]  /*1620*/  DFMA R34, R36, R34, UR4 ;  /* 0x0000000424227e2b */ /* 0x000fe20008000022 */
[----:B------:R-:W-:Y:S01]  /*1630*/  UMOV UR4, 0x258a578b ;  /* 0x258a578b00047882 */ /* 0x000fe20000000000 */
[----:B------:R-:W-:Y:S01]  /*1640*/  UMOV UR5, 0x3f3c71c7 ;  /* 0x3f3c71c700057882 */ /* 0x000fe20000000000 */
[----:B------:R-:W-:-:S05]  /*1650*/  DADD R28, R28, R28 ;  /* 0x000000001c1c7229 */ /* 0x000fca000000001c */
[----:B------:R-:W-:Y:S01]  /*1660*/  DFMA R34, R36, R34, UR4 ;  /* 0x0000000424227e2b */ /* 0x000fe20008000022 */
[----:B------:R-:W-:Y:S01]  /*1670*/  UMOV UR4, 0x9242b910 ;  /* 0x9242b91000047882 */ /* 0x000fe20000000000 */
[----:B------:R-:W-:Y:S01]  /*1680*/  UMOV UR5, 0x3f624924 ;  /* 0x3f62492400057882 */ /* 0x000fe20000000000 */
[----:B------:R-:W-:-:S05]  /*1690*/  DFMA R28, R26, -R24, R28 ;  /* 0x800000181a1c722b */ /* 0x000fca000000001c */
[----:B------:R-:W-:Y:S01]  /*16a0*/  DFMA R34, R36, R34, UR4 ;  /* 0x0000000424227e2b */ /* 0x000fe20008000022 */
[----:B------:R-:W-:Y:S01]  /*16b0*/  UMOV UR4, 0x99999dfb ;  /* 0x99999dfb00047882 */ /* 0x000fe20000000000 */
[----:B------:R-:W-:Y:S01]  /*16c0*/  UMOV UR5, 0x3f899999 ;  /* 0x3f89999900057882 */ /* 0x000fe20000000000 */
[----:B------:R-:W-:Y:S02]  /*16d0*/  DMUL R28, R30, R28 ;  /* 0x0000001c1e1c7228 */ /* 0x000fe40000000000 */
[----:B------:R-:W-:-:S03]  /*16e0*/  DMUL R30, R24, R24 ;  /* 0x00000018181e7228 */ /* 0x000fc60000000000 */
[----:B------:R-:W-:Y:S01]  /*16f0*/  DFMA R34, R36, R34, UR4 ;  /* 0x0000000424227e2b */ /* 0x000fe20008000022 */
[----:B------:R-:W-:Y:S01]  /*1700*/  UMOV UR4, 0x55555555 ;  /* 0x5555555500047882 */ /* 0x000fe20000000000 */
[----:B------:R-:W-:-:S03]  /*1710*/  UMOV UR5, 0x3fb55555 ;  /* 0x3fb5555500057882 */ /* 0x000fc60000000000 */
[----:B------:R-:W-:-:S03]  /*1720*/  DMUL R22, R24, R30 ;  /* 0x0000001e18167228 */ /* 0x000fc60000000000 */
[----:B------:R-:W-:-:S08]  /*1730*/  DFMA R26, R36, R34, UR4 ;  /* 0x00000004241a7e2b */ /* 0x000fd00008000022 */
[----:B------:R-:W-:Y:S01]  /*1740*/  DADD R32, -R26, UR4 ;  /* 0x000000041a207e29 */ /* 0x000fe20008000100 */
[----:B------:R-:W-:Y:S01]  /*1750*/  UMOV UR4, 0xb9e7b0 ;  /* 0x00b9e7b000047882 */ /* 0x000fe20000000000 */
[----:B------:R-:W-:-:S06]  /*1760*/  UMOV UR5, 0x3c46a4cb ;  /* 0x3c46a4cb00057882 */ /* 0x000fcc0000000000 */
[----:B------:R-:W-:Y:S02]  /*1770*/  DFMA R32, R36, R34, R32 ;  /* 0x000000222420722b */ /* 0x000fe40000000020 */
[----:B------:R-:W-:Y:S01]  /*1780*/  DFMA R34, R24, R24, -R30 ;  /* 0x000000181822722b */ /* 0x000fe2000000081e */
[----:B------:R-:W-:Y:S02]  /*1790*/  VIADD R37, R29, 0x100000 ;  /* 0x001000001d257836 */ /* 0x000fe40000000000 */
[----:B------:R-:W-:-:S06]  /*17a0*/  IMAD.MOV.U32 R36, RZ, RZ, R28 ;  /* 0x000000ffff247224 */ /* 0x000fcc00078e001c */
[----:B------:R-:W-:Y:S02]  /*17b0*/  DFMA R34, R24, R36, R34 ;  /* 0x000000241822722b */ /* 0x000fe40000000022 */
[----:B------:R-:W-:Y:S01]  /*17c0*/  DADD R36, R32, -UR4 ;  /* 0x8000000420247e29 */ /* 0x000fe20008000000 */
[----:B------:R-:W-:Y:S01]  /*17d0*/  UMOV UR4, 0x80000000 ;  /* 0x8000000000047882 */ /* 0x000fe20000000000 */
[----:B------:R-:W-:Y:S01]  /*17e0*/  DFMA R32, R24, R30, -R22 ;  /* 0x0000001e1820722b */ /* 0x000fe20000000816 */
[----:B------:R-:W-:-:S07]  /*17f0*/  UMOV UR5, 0x43300000 ;  /* 0x4330000000057882 */ /* 0x000fce0000000000 */
[----:B------:R-:W-:Y:S02]  /*1800*/  DFMA R32, R28, R30, R32 ;  /* 0x0000001e1c20722b */ /* 0x000fe40000000020 */
[----:B------:R-:W-:-:S06]  /*1810*/  DADD R30, R26, R36 ;  /* 0x000000001a1e7229 */ /* 0x000fcc0000000024 */
[----:B------:R-:W-:Y:S02]  /*1820*/  DFMA R32, R24, R34, R32 ;  /* 0x000000221820722b */ /* 0x000fe40000000020 */
[----:B------:R-:W-:Y:S02]  /*1830*/  DADD R34, R26, -R30 ;  /* 0x000000001a227229 */ /* 0x000fe4000000081e */
[----:B------:R-:W-:-:S06]  /*1840*/  DMUL R26, R30, R22 ;  /* 0x000000161e1a7228 */ /* 0x000fcc0000000000 */
[----:B------:R-:W-:Y:S02]  /*1850*/  DADD R36, R36, R34 ;  /* 0x0000000024247229 */ /* 0x000fe40000000022 */
[----:B------:R-:W-:-:S08]  /*1860*/  DFMA R34, R30, R22, -R26 ;  /* 0x000000161e22722b */ /* 0x000fd0000000081a */
[----:B------:R-:W-:-:S08]  /*1870*/  DFMA R32, R30, R32, R34 ;  /* 0x000000201e20722b */ /* 0x000fd00000000022 */
[----:B------:R-:W-:-:S08]  /*1880*/  DFMA R36, R36, R22, R32 ;  /* 0x000000162424722b */ /* 0x000fd00000000020 */
[----:B------:R-:W-:-:S08]  /*1890*/  DADD R22, R26, R36 ;  /* 0x000000001a167229 */ /* 0x000fd00000000024 */
[--C-:B------:R-:W-:Y:S02]  /*18a0*/  DADD R30, R24, R22.reuse ;  /* 0x00000000181e7229 */ /* 0x100fe40000000016 */
[----:B------:R-:W-:-:S06]  /*18b0*/  DADD R26, R26, -R22 ;  /* 0x000000001a1a7229 */ /* 0x000fcc0000000816 */
[----:B------:R-:W-:Y:S02]  /*18c0*/  DADD R24, R24, -R30 ;  /* 0x0000000018187229 */ /* 0x000fe4000000081e */
[----:B------:R-:W-:-:S06]  /*18d0*/  DADD R26, R36, R26 ;  /* 0x00000000241a7229 */ /* 0x000fcc000000001a */
[----:B------:R-:W-:Y:S01]  /*18e0*/  DADD R24, R22, R24 ;  /* 0x0000000016187229 */ /* 0x000fe20000000018 */
[C---:B------:R-:W-:Y:S02]  /*18f0*/  VIADD R22, R3.reuse, 0xfffffc01 ;  /* 0xfffffc0103167836 */ /* 0x040fe40000000000 */
[----:B------:R-:W-:Y:S02]  /*1900*/  @P1 VIADD R22, R3, 0xfffffc02 ;  /* 0xfffffc0203161836 */ /* 0x000fe40000000000 */
[----:B------:R-:W-:-:S03]  /*1910*/  IMAD.MOV.U32 R23, RZ, RZ, 0x43300000 ;  /* 0x43300000ff177424 */ /* 0x000fc600078e00ff */
[----:B------:R-:W-:Y:S01]  /*1920*/  DADD R26, R26, R24 ;  /* 0x000000001a1a7229 */ /* 0x000fe20000000018 */
[----:B------:R-:W-:-:S06]  /*1930*/  LOP3.LUT R22, R22, 0x80000000, RZ, 0x3c, !PT ;  /* 0x8000000016167812 */ /* 0x000fcc00078e3cff */
[----:B------:R-:W-:Y:S01]  /*1940*/  DADD R24, R22, -UR4 ;  /* 0x8000000416187e29 */ /* 0x000fe20008000000 */
[----:B------:R-:W-:Y:S01]  /*1950*/  UMOV UR4, 0xfefa39ef ;  /* 0xfefa39ef00047882 */ /* 0x000fe20000000000 */
[----:B------:R-:W-:Y:S01]  /*1960*/  DADD R28, R28, R26 ;  /* 0x000000001c1c7229 */ /* 0x000fe2000000001a */
[----:B------:R-:W-:-:S07]  /*1970*/  UMOV UR5, 0x3fe62e42 ;  /* 0x3fe62e4200057882 */ /* 0x000fce0000000000 */
[----:B------:R-:W-:-:S08]  /*1980*/  DADD R26, R30, R28 ;  /* 0x000000001e1a7229 */ /* 0x000fd0000000001c */
[--C-:B------:R-:W-:Y:S02]  /*1990*/  DFMA R22, R24, UR4, R26.reuse ;  /* 0x0000000418167c2b */ /* 0x100fe4000800001a */
[----:B------:R-:W-:-:S06]  /*19a0*/  DADD R32, R30, -R26 ;  /* 0x000000001e207229 */ /* 0x000fcc000000081a */
[----:B------:R-:W-:Y:S02]  /*19b0*/  DFMA R30, R24, -UR4, R22 ;  /* 0x80000004181e7c2b */ /* 0x000fe40008000016 */
[----:B------:R-:W-:-:S06]  /*19c0*/  DADD R32, R28, R32 ;  /* 0x000000001c207229 */ /* 0x000fcc0000000020 */
[----:B------:R-:W-:-:S08]  /*19d0*/  DADD R30, -R26, R30 ;  /* 0x000000001a1e7229 */ /* 0x000fd0000000011e */
[----:B------:R-:W-:-:S08]  /*19e0*/  DADD R26, R32, -R30 ;  /* 0x00000000201a7229 */ /* 0x000fd0000000081e */
[----:B------:R-:W-:-:S08]  /*19f0*/  DFMA R26, R24, UR6, R26 ;  /* 0x00000006181a7c2b */ /* 0x000fd0000800001a */
[----:B------:R-:W-:-:S08]  /*1a00*/  DADD R24, R22, R26 ;  /* 0x0000000016187229 */ /* 0x000fd0000000001a */
[----:B------:R-:W-:Y:S02]  /*1a10*/  DADD R22, R22, -R24 ;  /* 0x0000000016167229 */ /* 0x000fe40000000818 */
[----:B------:R-:W-:-:S06]  /*1a20*/  DMUL R28, R24, 2 ;  /* 0x40000000181c7828 */ /* 0x000fcc0000000000 */
[----:B------:R-:W-:Y:S02]  /*1a30*/  DADD R26, R26, R22 ;  /* 0x000000001a1a7229 */ /* 0x000fe40000000016 */
[----:B------:R-:W-:Y:S01]  /*1a40*/  DFMA R24, R24, 2, -R28 ;  /* 0x400000001818782b */ /* 0x000fe2000000081c */
[----:B------:R-:W-:Y:S02]  /*1a50*/  IMAD.MOV.U32 R22, RZ, RZ, 0x652b82fe ;  /* 0x652b82feff167424 */ /* 0x000fe400078e00ff */
[----:B------:R-:W-:-:S05]  /*1a60*/  IMAD.MOV.U32 R23, RZ, RZ, 0x3ff71547 ;  /* 0x3ff71547ff177424 */ /* 0x000fca00078e00ff */
[----:B------:R-:W-:-:S08]  /*1a70*/  DFMA R26, R26, 2, R24 ;  /* 0x400000001a1a782b */ /* 0x000fd00000000018 */
[----:B------:R-:W-:-:S08]  /*1a80*/  DADD R30, R28, R26 ;  /* 0x000000001c1e7229 */ /* 0x000fd0000000001a */
[----:B------:R-:W-:Y:S02]  /*1a90*/  DFMA R22, R30, R22, 6.75539944105574400000e+15 ;  /* 0x433800001e16742b */ /* 0x000fe40000000016 */
[----:B------:R-:W-:Y:S01]  /*1aa0*/  FSETP.GEU.AND P0, PT, |R31|, 4.1917929649353027344, PT ;  /* 0x4086232b1f00780b */ /* 0x000fe20003f0e200 */
[----:B------:R-:W-:-:S05]  /*1ab0*/  DADD R28, R28, -R30 ;  /* 0x000000001c1c7229 */ /* 0x000fca000000081e */
[----:B------:R-:W-:-:S03]  /*1ac0*/  DADD R24, R22, -6.75539944105574400000e+15 ;  /* 0xc338000016187429 */ /* 0x000fc60000000000 */
[----:B------:R-:W-:-:S05]  /*1ad0*/  DADD R26, R26, R28 ;  /* 0x000000001a1a7229 */ /* 0x000fca000000001c */
[----:B------:R-:W-:Y:S01]  /*1ae0*/  DFMA R32, R24, -UR4, R30 ;  /* 0x8000000418207c2b */ /* 0x000fe2000800001e */
[----:B------:R-:W-:Y:S01]  /*1af0*/  UMOV UR4, 0x3b39803f ;  /* 0x3b39803f00047882 */ /* 0x000fe20000000000 */
[----:B------:R-:W-:-:S06]  /*1b00*/  UMOV UR5, 0x3c7abc9e ;  /* 0x3c7abc9e00057882 */ /* 0x000fcc0000000000 */
[----:B------:R-:W-:Y:S01]  /*1b10*/  DFMA R32, R24, -UR4, R32 ;  /* 0x8000000418207c2b */ /* 0x000fe20008000020 */
[----:B------:R-:W-:Y:S01]  /*1b20*/  UMOV UR4, 0x69ce2bdf ;  /* 0x69ce2bdf00047882 */ /* 0x000fe20000000000 */
[----:B------:R-:W-:Y:S01]  /*1b30*/  IMAD.MOV.U32 R24, RZ, RZ, -0x35dec16 ;  /* 0xfca213eaff187424 */ /* 0x000fe200078e00ff */
[----:B------:R-:W-:Y:S01]  /*1b40*/  UMOV UR5, 0x3e5ade15 ;  /* 0x3e5ade1500057882 */ /* 0x000fe20000000000 */
[----:B------:R-:W-:-:S06]  /*1b50*/  IMAD.MOV.U32 R25, RZ, RZ, 0x3e928af3 ;  /* 0x3e928af3ff197424 */ /* 0x000fcc00078e00ff */
[----:B------:R-:W-:Y:S01]  /*1b60*/  DFMA R24, R32, UR4, R24 ;  /* 0x0000000420187c2b */ /* 0x000fe20008000018 */
[----:B------:R-:W-:Y:S01]  /*1b70*/  UMOV UR4, 0x62401315 ;  /* 0x6240131500047882 */ /* 0x000fe20000000000 */
[----:B------:R-:W-:-:S06]  /*1b80*/  UMOV UR5, 0x3ec71dee ;  /* 0x3ec71dee00057882 */ /* 0x000fcc0000000000 */
[----:B------:R-:W-:Y:S01]  /*1b90*/  DFMA R24, R32, R24, UR4 ;  /* 0x0000000420187e2b */ /* 0x000fe20008000018 */
        /* <DEDUP_REMOVED lines=20> */
[----:B------:R-:W-:-:S08]  /*1ce0*/  DFMA R24, R32, R24, UR4 ;  /* 0x0000000420187e2b */ /* 0x000fd00008000018 */
[----:B------:R-:W-:-:S08]  /*1cf0*/  DFMA R24, R32, R24, 1 ;  /* 0x3ff000002018742b */ /* 0x000fd00000000018 */
[----:B------:R-:W-:-:S10]  /*1d00*/  DFMA R24, R32, R24, 1 ;  /* 0x3ff000002018742b */ /* 0x000fd40000000018 */
[----:B------:R-:W-:Y:S02]  /*1d10*/  IMAD R29, R22, 0x100000, R25 ;  /* 0x00100000161d7824 */ /* 0x000fe400078e0219 */
[----:B------:R-:W-:Y:S01]  /*1d20*/  IMAD.MOV.U32 R28, RZ, RZ, R24 ;  /* 0x000000ffff1c7224 */ /* 0x000fe200078e0018 */
[----:B------:R-:W-:Y:S06]  /*1d30*/  @!P0 BRA `(.L_x_20) ;  /* 0x0000000000308947 */ /* 0x000fec0003800000 */
[----:B------:R-:W-:Y:S01]  /*1d40*/  FSETP.GEU.AND P1, PT, |R31|, 4.2275390625, PT ;  /* 0x408748001f00780b */ /* 0x000fe20003f2e200 */
[C---:B------:R-:W-:Y:S02]  /*1d50*/  DADD R28, R30.reuse, +INF ;  /* 0x7ff000001e1c7429 */ /* 0x040fe40000000000 */
[----:B------:R-:W-:-:S08]  /*1d60*/  DSETP.GEU.AND P0, PT, R30, RZ, PT ;  /* 0x000000ff1e00722a */ /* 0x000fd00003f0e000 */
[----:B------:R-:W-:Y:S02]  /*1d70*/  FSEL R28, R28, RZ, P0 ;  /* 0x000000ff1c1c7208 */ /* 0x000fe40000000000 */
[----:B------:R-:W-:Y:S02]  /*1d80*/  @!P1 LEA.HI R3, R22, R22, RZ, 0x1 ;  /* 0x0000001616039211 */ /* 0x000fe400078f08ff */
[----:B------:R-:W-:Y:S02]  /*1d90*/  FSEL R29, R29, RZ, P0 ;  /* 0x000000ff1d1d7208 */ /* 0x000fe40000000000 */
[----:B------:R-:W-:-:S05]  /*1da0*/  @!P1 SHF.R.S32.HI R3, RZ, 0x1, R3 ;  /* 0x00000001ff039819 */ /* 0x000fca0000011403 */
[----:B------:R-:W-:Y:S02]  /*1db0*/  @!P1 IMAD.IADD R22, R22, 0x1, -R3 ;  /* 0x0000000116169824 */ /* 0x000fe400078e0a03 */
[----:B------:R-:W-:-:S03]  /*1dc0*/  @!P1 IMAD R25, R3, 0x100000, R25 ;  /* 0x0010000003199824 */ /* 0x000fc600078e0219 */
[----:B------:R-:W-:Y:S01]  /*1dd0*/  @!P1 LEA R23, R22, 0x3ff00000, 0x14 ;  /* 0x3ff0000016179811 */ /* 0x000fe200078ea0ff */
[----:B------:R-:W-:-:S06]  /*1de0*/  @!P1 IMAD.MOV.U32 R22, RZ, RZ, RZ ;  /* 0x000000ffff169224 */ /* 0x000fcc00078e00ff */
[----:B------:R-:W-:-:S11]  /*1df0*/  @!P1 DMUL R28, R24, R22 ;  /* 0x00000016181c9228 */ /* 0x000fd60000000000 */
.L_x_20:
[----:B------:R-:W-:Y:S01]  /*1e00*/  DFMA R26, R26, R28, R28 ;  /* 0x0000001c1a1a722b */ /* 0x000fe2000000001c */
[----:B------:R-:W-:Y:S01]  /*1e10*/  IMAD.MOV.U32 R22, RZ, RZ, R40 ;  /* 0x000000ffff167224 */ /* 0x000fe200078e0028 */
[----:B------:R-:W-:Y:S01]  /*1e20*/  DSETP.NEU.AND P0, PT, |R28|, +INF , PT ;  /* 0x7ff000001c00742a */ /* 0x000fe20003f0d200 */
[----:B------:R-:W-:-:S07]  /*1e30*/  IMAD.MOV.U32 R23, RZ, RZ, 0x0 ;  /* 0x00000000ff177424 */ /* 0x000fce00078e00ff */
[----:B------:R-:W-:Y:S02]  /*1e40*/  FSEL R3, R28, R26, !P0 ;  /* 0x0000001a1c037208 */ /* 0x000fe40004000000 */
[----:B------:R-:W-:Y:S01]  /*1e50*/  FSEL R26, R29, R27, !P0 ;  /* 0x0000001b1d1a7208 */ /* 0x000fe20004000000 */
[----:B------:R-:W-:Y:S06]  /*1e60*/  RET.REL.NODEC R22 `(_Z19calculateFinalScorePiS_S_S_S_) ;  /* 0xffffffe016647950 */ /* 0x000fec0003c3ffff */
.L_x_21:
[----:B------:R-:W-:-:S00]  /*1e70*/  BRA `(.L_x_21) ;  /* 0xfffffffc00fc7947 */ /* 0x000fc0000383ffff */
[----:B------:R-:W-:-:S00]  /*1e80*/  NOP ;  /* 0x0000000000007918 */ /* 0x000fc00000000000 */
[----:B------:R-:W-:-:S00]  /*1e90*/  NOP ;  /* 0x0000000000007918 */ /* 0x000fc00000000000 */
[----:B------:R-:W-:-:S00]  /*1ea0*/  NOP ;  /* 0x0000000000007918 */ /* 0x000fc00000000000 */
[----:B------:R-:W-:-:S00]  /*1eb0*/  NOP ;  /* 0x0000000000007918 */ /* 0x000fc00000000000 */
[----:B------:R-:W-:-:S00]  /*1ec0*/  NOP ;  /* 0x0000000000007918 */ /* 0x000fc00000000000 */
[----:B------:R-:W-:-:S00]  /*1ed0*/  NOP ;  /* 0x0000000000007918 */ /* 0x000fc00000000000 */
[----:B------:R-:W-:-:S00]  /*1ee0*/  NOP ;  /* 0x0000000000007918 */ /* 0x000fc00000000000 */
[----:B------:R-:W-:-:S00]  /*1ef0*/  NOP ;  /* 0x0000000000007918 */ /* 0x000fc00000000000 */
.L_x_22:


//--------------------- .nv.shared.reserved.0     --------------------------
	.section	.nv.shared.reserved.0,"aw",@nobits
	.weak		__nv_reservedSMEM_offset_0_alias
	.size		__nv_reservedSMEM_offset_0_alias, 0, 64
	.other		__nv_reservedSMEM_offset_0_alias,@"STO_CUDA_RESERVED_SHARED STV_DEFAULT"
__nv_reservedSMEM_offset_0_alias:
	.zero		0
	.zero		64


//--------------------- .nv.constant0._Z19calculateFinalScorePiS_S_S_S_ --------------------------
	.section	.nv.constant0._Z19calculateFinalScorePiS_S_S_S_,"a",@progbits
	.sectionflags	@""
	.align	4
.nv.constant0._Z19calculateFinalScorePiS_S_S_S_:
	.zero		936


//--------------------- SYMBOLS --------------------------

	.type		.nv.reservedSmem.offset0,@object
	.size		.nv.reservedSmem.offset0,0x4
